// auto-generated by cutlass_sweep.conv — config: {"arch": "sm_100", "cluster_m": 1, "cluster_n": 1, "conv_kind": "wgrad", "dtype": "e4m3", "ndim": 2, "tile_k": 32, "tile_m": 64, "tile_n": 64}
#include "cutlass/cutlass.h"
#include "cute/tensor.hpp"
#include "cutlass/kernel_hardware_info.hpp"
#include "cutlass/conv/convolution.h"
#include "cutlass/conv/dispatch_policy.hpp"
#include "cutlass/conv/collective/collective_builder.hpp"
#include "cutlass/conv/kernel/conv_universal.hpp"
#include "cutlass/conv/device/conv_universal_adapter.hpp"
#include "cutlass/epilogue/collective/collective_builder.hpp"

using namespace cute;
using Elem = cutlass::float_e4m3_t;
using Acc  = float;
using LayoutAB = cutlass::layout::TensorNHWC;
using LayoutC  = cutlass::layout::TensorKCSR;
constexpr auto ConvOp = cutlass::conv::Operator::kWgrad;
using TileShape    = Shape<_64, Shape<_64>, Shape<_32>>;
using ClusterShape = Shape<_1, _1, _1>;

using CollectiveEpilogue = typename cutlass::epilogue::collective::CollectiveBuilder<
    cutlass::arch::Sm100, cutlass::arch::OpClassTensorOp,
    TileShape, ClusterShape,
    cutlass::epilogue::collective::EpilogueTileAuto,
    Acc, Acc,
    Elem, LayoutC, 128 / cutlass::sizeof_bits<Elem>::value,
    Elem, LayoutC, 128 / cutlass::sizeof_bits<Elem>::value,
    cutlass::epilogue::collective::EpilogueScheduleAuto
  >::CollectiveOp;

using CollectiveMainloop = typename cutlass::conv::collective::CollectiveBuilder<
    cutlass::arch::Sm100, cutlass::arch::OpClassTensorOp, ConvOp,
    Elem, LayoutAB, 128 / cutlass::sizeof_bits<Elem>::value,
    Elem, LayoutAB, 128 / cutlass::sizeof_bits<Elem>::value,
    Acc,
    TileShape, ClusterShape,
    cutlass::conv::collective::StageCountAutoCarveout<
        static_cast<int>(sizeof(typename CollectiveEpilogue::SharedStorage))>,
    cutlass::conv::collective::KernelScheduleAuto
  >::CollectiveOp;

using ProblemShape = cutlass::conv::ConvProblemShape<
    ConvOp, CollectiveMainloop::DispatchPolicy::NumSpatialDimensions>;
using ConvKernel = cutlass::conv::kernel::ConvUniversal<
    ProblemShape, CollectiveMainloop, CollectiveEpilogue>;
using Conv = cutlass::conv::device::ConvUniversalAdapter<ConvKernel>;

auto* _anchor = &cutlass::device_kernel<ConvKernel>;


// ===== COMPILED SASS (sm_100a) =====

	.target	sm_100a

	.elftype	@"ET_EXEC"


//--------------------- .note.nv.tkinfo           --------------------------
	.section	.note.nv.tkinfo,"",@"SHT_NOTE"
	.sectionflags	@"SHF_NOTE_NV_TKINFO"
	.tkinfo
        /*0018*/ 	.word	0x00000002
        /*0030*/ 	.string	""
        /*0030*/ 	.string	"ptxas"
        /*0030*/ 	.string	"Cuda compilation tools, release 13.0, V13.0.88"
        /*0030*/ 	.string	"Build cuda_13.0.r13.0/compiler.36424714_0"
        /*0030*/ 	.string	"-arch sm_100a -m 64 "



//--------------------- .note.nv.cuinfo           --------------------------
	.section	.note.nv.cuinfo,"",@"SHT_NOTE"
	.sectionflags	@"SHF_NOTE_NV_CUINFO"
        /*0018*/ 	.short	0x0002
        /*001a*/ 	.short	0x0064
        /*001c*/ 	.short	0x0082
	.zero		2


//--------------------- .nv.info                  --------------------------
	.section	.nv.info,"",@"SHT_CUDA_INFO"
	.align	4


	//----- nvinfo : EIATTR_REGCOUNT
	.align		4
        /*0000*/ 	.byte	0x04, 0x2f
        /*0002*/ 	.short	(.L_19 - .L_18)
	.align		4
.L_18:
        /*0004*/ 	.word	index@(_ZN7cutlass13device_kernelINS_4conv6kernel13ConvUniversalINS1_16ConvProblemShapeILNS1_8OperatorE2ELi2EEENS1_10collective14CollectiveConvINS1_47MainloopSm100TmaUmmaWarpSpecializedImplicitGemmILS5_2ELi54ELi2ELi1ELi2EN4cute5tupleIJNSA_1CILi1EEESD_SD_EEEEENSB_IJNSC_ILi64EEENSB_IJSG_EEENSB_IJNSC_ILi32EEEEEEEEENS_12float_e4m3_tESL_NSA_8TiledMMAINSA_8MMA_AtomIJNSA_10MMA_TraitsINSA_19SM100_MMA_F8F6F4_SSEJSL_SL_fSG_SG_NSA_17integral_constantINSA_4UMMA5MajorELSS_1EEEST_NSQ_INSR_7ScaleInELSU_0EEESV_EEEEEENSA_6LayoutISE_NSB_IJNSC_ILi0EEESZ_SZ_EEEEENSB_IJNSA_10UnderscoreES12_S12_EEEEENS7_6detail27Sm100ImplicitGemmTileTraitsINSA_13SM90_TMA_LOADENSA_14ComposedLayoutINSA_7SwizzleILi2ELi4ELi3EEENSA_18smem_ptr_flag_bitsILi8EEENSY_INSB_IJSG_NSC_ILi8EEEEEENSB_IJSD_SG_EEEEEEEvEENS16_INSA_20SM90_TMA_LOAD_IM2COLES1H_vEEEENS_8epilogue10collective18CollectiveEpilogueINS1M_23Sm100TmaWarpSpecializedILi1ELi1ELi32ELb0ELb0EEEJSK_NSB_IJNSY_ISG_SD_EES1R_EEESL_NSB_IJlNSB_IJSD_llEEESZ_EEESL_S1U_NS1M_6fusion15FusionCallbacksIS1Q_NS1V_17LinearCombinationISL_fSL_fLNS_15FloatRoundStyleE2EEESK_S1S_JEEENSA_5SM1004TMEM4LOAD26SM100_TMEM_LOAD_16dp32b32xES17_NS18_IS1A_S1C_NSY_INSB_IJS1D_SG_EEENSB_IJSG_SD_EEEEEEENSA_39AutoVectorizingCopyWithAssumedAlignmentILi128EEENSA_14SM90_TMA_STOREES28_S2A_S2A_EEEvvEEEEvNT_6ParamsE)
        /*0008*/ 	.word	0x00000060


	//----- nvinfo : EIATTR_FRAME_SIZE
	.align		4
.L_19:
        /*000c*/ 	.byte	0x04, 0x11
        /*000e*/ 	.short	(.L_21 - .L_20)
	.align		4
.L_20:
        /*0010*/ 	.word	index@($__internal_2_$__cuda_sm10x_tcgen05_guardrail_trap_unallocated_columns_being_dealloced)
        /*0014*/ 	.word	0x00000008


	//----- nvinfo : EIATTR_FRAME_SIZE
	.align		4
.L_21:
        /*0018*/ 	.byte	0x04, 0x11
        /*001a*/ 	.short	(.L_23 - .L_22)
	.align		4
.L_22:
        /*001c*/ 	.word	index@($__internal_1_$__cuda_sm10x_tcgen05_guardrail_trap_phase_invalid_during_alloc)
        /*0020*/ 	.word	0x00000008


	//----- nvinfo : EIATTR_FRAME_SIZE
	.align		4
.L_23:
        /*0024*/ 	.byte	0x04, 0x11
        /*0026*/ 	.short	(.L_25 - .L_24)
	.align		4
.L_24:
        /*0028*/ 	.word	index@($__internal_0_$__cuda_sm10x_tcgen05_guardrail_trap_col_being_dealloced_not_returned_by_alloc)
        /*002c*/ 	.word	0x00000008


	//----- nvinfo : EIATTR_FRAME_SIZE
	.align		4
.L_25:
        /*0030*/ 	.byte	0x04, 0x11
        /*0032*/ 	.short	(.L_27 - .L_26)
	.align		4
.L_26:
        /*0034*/ 	.word	index@(_ZN7cutlass13device_kernelINS_4conv6kernel13ConvUniversalINS1_16ConvProblemShapeILNS1_8OperatorE2ELi2EEENS1_10collective14CollectiveConvINS1_47MainloopSm100TmaUmmaWarpSpecializedImplicitGemmILS5_2ELi54ELi2ELi1ELi2EN4cute5tupleIJNSA_1CILi1EEESD_SD_EEEEENSB_IJNSC_ILi64EEENSB_IJSG_EEENSB_IJNSC_ILi32EEEEEEEEENS_12float_e4m3_tESL_NSA_8TiledMMAINSA_8MMA_AtomIJNSA_10MMA_TraitsINSA_19SM100_MMA_F8F6F4_SSEJSL_SL_fSG_SG_NSA_17integral_constantINSA_4UMMA5MajorELSS_1EEEST_NSQ_INSR_7ScaleInELSU_0EEESV_EEEEEENSA_6LayoutISE_NSB_IJNSC_ILi0EEESZ_SZ_EEEEENSB_IJNSA_10UnderscoreES12_S12_EEEEENS7_6detail27Sm100ImplicitGemmTileTraitsINSA_13SM90_TMA_LOADENSA_14ComposedLayoutINSA_7SwizzleILi2ELi4ELi3EEENSA_18smem_ptr_flag_bitsILi8EEENSY_INSB_IJSG_NSC_ILi8EEEEEENSB_IJSD_SG_EEEEEEEvEENS16_INSA_20SM90_TMA_LOAD_IM2COLES1H_vEEEENS_8epilogue10collective18CollectiveEpilogueINS1M_23Sm100TmaWarpSpecializedILi1ELi1ELi32ELb0ELb0EEEJSK_NSB_IJNSY_ISG_SD_EES1R_EEESL_NSB_IJlNSB_IJSD_llEEESZ_EEESL_S1U_NS1M_6fusion15FusionCallbacksIS1Q_NS1V_17LinearCombinationISL_fSL_fLNS_15FloatRoundStyleE2EEESK_S1S_JEEENSA_5SM1004TMEM4LOAD26SM100_TMEM_LOAD_16dp32b32xES17_NS18_IS1A_S1C_NSY_INSB_IJS1D_SG_EEENSB_IJSG_SD_EEEEEEENSA_39AutoVectorizingCopyWithAssumedAlignmentILi128EEENSA_14SM90_TMA_STOREES28_S2A_S2A_EEEvvEEEEvNT_6ParamsE)
        /*0038*/ 	.word	0x00000008


	//----- nvinfo : EIATTR_MIN_STACK_SIZE
	.align		4
.L_27:
        /*003c*/ 	.byte	0x04, 0x12
        /*003e*/ 	.short	(.L_29 - .L_28)
	.align		4
.L_28:
        /*0040*/ 	.word	index@(_ZN7cutlass13device_kernelINS_4conv6kernel13ConvUniversalINS1_16ConvProblemShapeILNS1_8OperatorE2ELi2EEENS1_10collective14CollectiveConvINS1_47MainloopSm100TmaUmmaWarpSpecializedImplicitGemmILS5_2ELi54ELi2ELi1ELi2EN4cute5tupleIJNSA_1CILi1EEESD_SD_EEEEENSB_IJNSC_ILi64EEENSB_IJSG_EEENSB_IJNSC_ILi32EEEEEEEEENS_12float_e4m3_tESL_NSA_8TiledMMAINSA_8MMA_AtomIJNSA_10MMA_TraitsINSA_19SM100_MMA_F8F6F4_SSEJSL_SL_fSG_SG_NSA_17integral_constantINSA_4UMMA5MajorELSS_1EEEST_NSQ_INSR_7ScaleInELSU_0EEESV_EEEEEENSA_6LayoutISE_NSB_IJNSC_ILi0EEESZ_SZ_EEEEENSB_IJNSA_10UnderscoreES12_S12_EEEEENS7_6detail27Sm100ImplicitGemmTileTraitsINSA_13SM90_TMA_LOADENSA_14ComposedLayoutINSA_7SwizzleILi2ELi4ELi3EEENSA_18smem_ptr_flag_bitsILi8EEENSY_INSB_IJSG_NSC_ILi8EEEEEENSB_IJSD_SG_EEEEEEEvEENS16_INSA_20SM90_TMA_LOAD_IM2COLES1H_vEEEENS_8epilogue10collective18CollectiveEpilogueINS1M_23Sm100TmaWarpSpecializedILi1ELi1ELi32ELb0ELb0EEEJSK_NSB_IJNSY_ISG_SD_EES1R_EEESL_NSB_IJlNSB_IJSD_llEEESZ_EEESL_S1U_NS1M_6fusion15FusionCallbacksIS1Q_NS1V_17LinearCombinationISL_fSL_fLNS_15FloatRoundStyleE2EEESK_S1S_JEEENSA_5SM1004TMEM4LOAD26SM100_TMEM_LOAD_16dp32b32xES17_NS18_IS1A_S1C_NSY_INSB_IJS1D_SG_EEENSB_IJSG_SD_EEEEEEENSA_39AutoVectorizingCopyWithAssumedAlignmentILi128EEENSA_14SM90_TMA_STOREES28_S2A_S2A_EEEvvEEEEvNT_6ParamsE)
        /*0044*/ 	.word	0x00000008
.L_29:


//--------------------- .nv.compat                --------------------------
	.section	.nv.compat,"",@"SHT_CUDA_COMPAT_INFO"
	.align	4
        /*0000*/ 	.byte	0x02, 0x09, 0x01, 0x00, 0x02, 0x02, 0x02, 0x00, 0x02, 0x05, 0x05, 0x00, 0x03, 0x07, 0x01, 0x01
        /*0010*/ 	.byte	0x02, 0x03, 0x01, 0x00, 0x02, 0x06, 0x01, 0x00, 0x04, 0x0b, 0x08, 0x00, 0x09, 0x00, 0x00, 0x00
        /*0020*/ 	.byte	0x00, 0x00, 0x00, 0x00


//--------------------- .nv.info._ZN7cutlass13device_kernelINS_4conv6kernel13ConvUniversalINS1_16ConvProblemShapeILNS1_8OperatorE2ELi2EEENS1_10collective14CollectiveConvINS1_47MainloopSm100TmaUmmaWarpSpecializedImplicitGemmILS5_2ELi54ELi2ELi1ELi2EN4cute5tupleIJNSA_1CILi1EEESD_SD_EEEEENSB_IJNSC_ILi64EEENSB_IJSG_EEENSB_IJNSC_ILi32EEEEEEEEENS_12float_e4m3_tESL_NSA_8TiledMMAINSA_8MMA_AtomIJNSA_10MMA_TraitsINSA_19SM100_MMA_F8F6F4_SSEJSL_SL_fSG_SG_NSA_17integral_constantINSA_4UMMA5MajorELSS_1EEEST_NSQ_INSR_7ScaleInELSU_0EEESV_EEEEEENSA_6LayoutISE_NSB_IJNSC_ILi0EEESZ_SZ_EEEEENSB_IJNSA_10UnderscoreES12_S12_EEEEENS7_6detail27Sm100ImplicitGemmTileTraitsINSA_13SM90_TMA_LOADENSA_14ComposedLayoutINSA_7SwizzleILi2ELi4ELi3EEENSA_18smem_ptr_flag_bitsILi8EEENSY_INSB_IJSG_NSC_ILi8EEEEEENSB_IJSD_SG_EEEEEEEvEENS16_INSA_20SM90_TMA_LOAD_IM2COLES1H_vEEEENS_8epilogue10collective18CollectiveEpilogueINS1M_23Sm100TmaWarpSpecializedILi1ELi1ELi32ELb0ELb0EEEJSK_NSB_IJNSY_ISG_SD_EES1R_EEESL_NSB_IJlNSB_IJSD_llEEESZ_EEESL_S1U_NS1M_6fusion15FusionCallbacksIS1Q_NS1V_17LinearCombinationISL_fSL_fLNS_15FloatRoundStyleE2EEESK_S1S_JEEENSA_5SM1004TMEM4LOAD26SM100_TMEM_LOAD_16dp32b32xES17_NS18_IS1A_S1C_NSY_INSB_IJS1D_SG_EEENSB_IJSG_SD_EEEEEEENSA_39AutoVectorizingCopyWithAssumedAlignmentILi128EEENSA_14SM90_TMA_STOREES28_S2A_S2A_EEEvvEEEEvNT_6ParamsE --------------------------
	.section	.nv.info._ZN7cutlass13device_kernelINS_4conv6kernel13ConvUniversalINS1_16ConvProblemShapeILNS1_8OperatorE2ELi2EEENS1_10collective14CollectiveConvINS1_47MainloopSm100TmaUmmaWarpSpecializedImplicitGemmILS5_2ELi54ELi2ELi1ELi2EN4cute5tupleIJNSA_1CILi1EEESD_SD_EEEEENSB_IJNSC_ILi64EEENSB_IJSG_EEENSB_IJNSC_ILi32EEEEEEEEENS_12float_e4m3_tESL_NSA_8TiledMMAINSA_8MMA_AtomIJNSA_10MMA_TraitsINSA_19SM100_MMA_F8F6F4_SSEJSL_SL_fSG_SG_NSA_17integral_constantINSA_4UMMA5MajorELSS_1EEEST_NSQ_INSR_7ScaleInELSU_0EEESV_EEEEEENSA_6LayoutISE_NSB_IJNSC_ILi0EEESZ_SZ_EEEEENSB_IJNSA_10UnderscoreES12_S12_EEEEENS7_6detail27Sm100ImplicitGemmTileTraitsINSA_13SM90_TMA_LOADENSA_14ComposedLayoutINSA_7SwizzleILi2ELi4ELi3EEENSA_18smem_ptr_flag_bitsILi8EEENSY_INSB_IJSG_NSC_ILi8EEEEEENSB_IJSD_SG_EEEEEEEvEENS16_INSA_20SM90_TMA_LOAD_IM2COLES1H_vEEEENS_8epilogue10collective18CollectiveEpilogueINS1M_23Sm100TmaWarpSpecializedILi1ELi1ELi32ELb0ELb0EEEJSK_NSB_IJNSY_ISG_SD_EES1R_EEESL_NSB_IJlNSB_IJSD_llEEESZ_EEESL_S1U_NS1M_6fusion15FusionCallbacksIS1Q_NS1V_17LinearCombinationISL_fSL_fLNS_15FloatRoundStyleE2EEESK_S1S_JEEENSA_5SM1004TMEM4LOAD26SM100_TMEM_LOAD_16dp32b32xES17_NS18_IS1A_S1C_NSY_INSB_IJS1D_SG_EEENSB_IJSG_SD_EEEEEEENSA_39AutoVectorizingCopyWithAssumedAlignmentILi128EEENSA_14SM90_TMA_STOREES28_S2A_S2A_EEEvvEEEEvNT_6ParamsE,"",@"SHT_CUDA_INFO"
	.sectionflags	@""
	.align	4


	//----- nvinfo : EIATTR_CUDA_API_VERSION
	.align		4
        /*0000*/ 	.byte	0x04, 0x37
        /*0002*/ 	.short	(.L_31 - .L_30)
.L_30:
        /*0004*/ 	.word	0x00000082


	//----- nvinfo : EIATTR_KPARAM_INFO
	.align		4
.L_31:
        /*0008*/ 	.byte	0x04, 0x17
        /*000a*/ 	.short	(.L_33 - .L_32)
.L_32:
        /*000c*/ 	.word	0x00000000
        /*0010*/ 	.short	0x0000
        /*0012*/ 	.short	0x0000
        /*0014*/ 	.byte	0x00, 0xf0, 0x01, 0x20


	//----- nvinfo : EIATTR_AT_ENTRY_FRAGMENTS
	.align		4
.L_33:
        /*0018*/ 	.byte	0x04, 0x4f
        /*001a*/ 	.short	(.L_35 - .L_34)


	//   ....[0]....
.L_34:
        /*001c*/ 	.word	0x00000006


	//----- nvinfo : EIATTR_RESERVED_SMEM_USED
	.align		4
.L_35:
        /*0020*/ 	.byte	0x01, 0x41
	.zero		2


	//----- nvinfo : EIATTR_SPARSE_MMA_MASK
	.align		4
        /*0024*/ 	.byte	0x03, 0x50
        /*0026*/ 	.short	0x0000


	//----- nvinfo : EIATTR_TCGEN05_1CTA_USED
	.align		4
        /*0028*/ 	.byte	0x01, 0x51
	.zero		2


	//----- nvinfo : EIATTR_MAXREG_COUNT
	.align		4
        /*002c*/ 	.byte	0x03, 0x1b
        /*002e*/ 	.short	0x00ff


	//----- nvinfo : EIATTR_NUM_BARRIERS
	.align		4
        /*0030*/ 	.byte	0x02, 0x4c
        /*0032*/ 	.byte	0x07
	.zero		1


	//----- nvinfo : EIATTR_EXTERNS
	.align		4
        /*0034*/ 	.byte	0x04, 0x0f
        /*0036*/ 	.short	(.L_37 - .L_36)


	//   ....[0]....
	.align		4
.L_36:
        /*0038*/ 	.word	index@(__assertfail)


	//----- nvinfo : EIATTR_MERCURY_ISA_VERSION
	.align		4
.L_37:
        /*003c*/ 	.byte	0x03, 0x5f
        /*003e*/ 	.short	0x0101


	//----- nvinfo : EIATTR_INT_WARP_WIDE_INSTR_OFFSETS
	.align		4
        /*0040*/ 	.byte	0x04, 0x31
        /*0042*/ 	.short	(.L_39 - .L_38)


	//   ....[0]....
.L_38:
        /*0044*/ 	.word	0x00005f40


	//   ....[1]....
        /*0048*/ 	.word	0x00005f60


	//   ....[2]....
        /*004c*/ 	.word	0x00005f90


	//----- nvinfo : EIATTR_COOP_GROUP_MASK_REGIDS
	.align		4
.L_39:
        /*0050*/ 	.byte	0x04, 0x29
        /*0052*/ 	.short	(.L_41 - .L_40)


	//   ....[0]....
.L_40:
        /*0054*/ 	.word	0xffffffff


	//   ....[1]....
        /*0058*/ 	.word	0xffffffff


	//   ....[2]....
        /*005c*/ 	.word	0xffffffff


	//   ....[3]....
        /*0060*/ 	.word	0xffffffff


	//   ....[4]....
        /*0064*/ 	.word	0xffffffff


	//   ....[5]....
        /*0068*/ 	.word	0xffffffff


	//   ....[6]....
        /*006c*/ 	.word	0xffffffff


	//   ....[7]....
        /*0070*/ 	.word	0xffffffff


	//   ....[8]....
        /*0074*/ 	.word	0xffffffff


	//   ....[9]....
        /*0078*/ 	.word	0xffffffff


	//   ....[10]....
        /*007c*/ 	.word	0xffffffff


	//   ....[11]....
        /*0080*/ 	.word	0xffffffff


	//----- nvinfo : EIATTR_COOP_GROUP_INSTR_OFFSETS
	.align		4
.L_41:
        /*0084*/ 	.byte	0x04, 0x28
        /*0086*/ 	.short	(.L_43 - .L_42)


	//   ....[0]....
.L_42:
        /*0088*/ 	.word	0x00000090


	//   ....[1]....
        /*008c*/ 	.word	0x00000520


	//   ....[2]....
        /*0090*/ 	.word	0x00000d00


	//   ....[3]....
        /*0094*/ 	.word	0x00000e40


	//   ....[4]....
        /*0098*/ 	.word	0x00000f40


	//   ....[5]....
        /*009c*/ 	.word	0x00001090


	//   ....[6]....
        /*00a0*/ 	.word	0x000028a0


	//   ....[7]....
        /*00a4*/ 	.word	0x00005430


	//   ....[8]....
        /*00a8*/ 	.word	0x00005640


	//   ....[9]....
        /*00ac*/ 	.word	0x00005670


	//   ....[10]....
        /*00b0*/ 	.word	0x00005e20


	//   ....[11]....
        /*00b4*/ 	.word	0x00006060


	//----- nvinfo : EIATTR_VRC_CTA_INIT_COUNT
	.align		4
.L_43:
        /*00b8*/ 	.byte	0x02, 0x4a
        /*00ba*/ 	.byte	0x80
	.zero		1


	//----- nvinfo : EIATTR_SYSCALL_OFFSETS
	.align		4
        /*00bc*/ 	.byte	0x04, 0x46
        /*00be*/ 	.short	(.L_45 - .L_44)


	//   ....[0]....
.L_44:
        /*00c0*/ 	.word	0x00007da0


	//   ....[1]....
        /*00c4*/ 	.word	0x00007ee0


	//   ....[2]....
        /*00c8*/ 	.word	0x00008610


	//----- nvinfo : EIATTR_MBARRIER_INSTR_OFFSETS
	.align		4
.L_45:
        /*00cc*/ 	.byte	0x04, 0x39
        /*00ce*/ 	.short	(.L_47 - .L_46)


	//   ....[0]....
.L_46:
        /*00d0*/ 	.word	0x00000620
        /*00d4*/ 	.word	0x000000ff
        /*00d8*/ 	.word	0x00000000
        /*00dc*/ 	.short	0x0100
        /*00de*/ 	.byte	0x04
	.zero		1


	//   ....[1]....
        /*00e0*/ 	.word	0x00000630
        /*00e4*/ 	.word	0x000000ff
        /*00e8*/ 	.word	0x000001b0
        /*00ec*/ 	.short	0x0100
        /*00ee*/ 	.byte	0x04
	.zero		1


	//   ....[2]....
        /*00f0*/ 	.word	0x00000640
        /*00f4*/ 	.word	0x000000ff
        /*00f8*/ 	.word	0x00000008
        /*00fc*/ 	.short	0x0100
        /*00fe*/ 	.byte	0x04
	.zero		1


	//   ....[3]....
        /*0100*/ 	.word	0x00000650
        /*0104*/ 	.word	0x000000ff
        /*0108*/ 	.word	0x000001b8
        /*010c*/ 	.short	0x0100
        /*010e*/ 	.byte	0x04
	.zero		1


	//   ....[4]....
        /*0110*/ 	.word	0x00000660
        /*0114*/ 	.word	0x000000ff
        /*0118*/ 	.word	0x00000010
        /*011c*/ 	.short	0x0100
        /*011e*/ 	.byte	0x04
	.zero		1


	//   ....[5]....
        /*0120*/ 	.word	0x00000670
        /*0124*/ 	.word	0x000000ff
        /*0128*/ 	.word	0x000001c0
        /*012c*/ 	.short	0x0100
        /*012e*/ 	.byte	0x04
	.zero		1


	//   ....[6]....
        /*0130*/ 	.word	0x00000680
        /*0134*/ 	.word	0x000000ff
        /*0138*/ 	.word	0x00000018
        /*013c*/ 	.short	0x0100
        /*013e*/ 	.byte	0x04
	.zero		1


	//   ....[7]....
        /*0140*/ 	.word	0x00000690
        /*0144*/ 	.word	0x000000ff
        /*0148*/ 	.word	0x000001c8
        /*014c*/ 	.short	0x0100
        /*014e*/ 	.byte	0x04
	.zero		1


	//   ....[8]....
        /*0150*/ 	.word	0x000006a0
        /*0154*/ 	.word	0x000000ff
        /*0158*/ 	.word	0x00000020
        /*015c*/ 	.short	0x0100
        /*015e*/ 	.byte	0x04
	.zero		1


	//   ....[9]....
        /*0160*/ 	.word	0x000006b0
        /*0164*/ 	.word	0x000000ff
        /*0168*/ 	.word	0x000001d0
        /*016c*/ 	.short	0x0100
        /*016e*/ 	.byte	0x04
	.zero		1


	//   ....[10]....
        /*0170*/ 	.word	0x000006c0
        /*0174*/ 	.word	0x000000ff
        /*0178*/ 	.word	0x00000028
        /*017c*/ 	.short	0x0100
        /*017e*/ 	.byte	0x04
	.zero		1


	//   ....[11]....
        /*0180*/ 	.word	0x000006d0
        /*0184*/ 	.word	0x000000ff
        /*0188*/ 	.word	0x000001d8
        /*018c*/ 	.short	0x0100
        /*018e*/ 	.byte	0x04
	.zero		1


	//   ....[12]....
        /*0190*/ 	.word	0x000006e0
        /*0194*/ 	.word	0x000000ff
        /*0198*/ 	.word	0x00000030
        /*019c*/ 	.short	0x0100
        /*019e*/ 	.byte	0x04
	.zero		1


	//   ....[13]....
        /*01a0*/ 	.word	0x000006f0
        /*01a4*/ 	.word	0x000000ff
        /*01a8*/ 	.word	0x000001e0
        /*01ac*/ 	.short	0x0100
        /*01ae*/ 	.byte	0x04
	.zero		1


	//   ....[14]....
        /*01b0*/ 	.word	0x00000700
        /*01b4*/ 	.word	0x000000ff
        /*01b8*/ 	.word	0x00000038
        /*01bc*/ 	.short	0x0100
        /*01be*/ 	.byte	0x04
	.zero		1


	//   ....[15]....
        /*01c0*/ 	.word	0x00000710
        /*01c4*/ 	.word	0x000000ff
        /*01c8*/ 	.word	0x000001e8
        /*01cc*/ 	.short	0x0100
        /*01ce*/ 	.byte	0x04
	.zero		1


	//   ....[16]....
        /*01d0*/ 	.word	0x00000720
        /*01d4*/ 	.word	0x000000ff
        /*01d8*/ 	.word	0x00000040
        /*01dc*/ 	.short	0x0100
        /*01de*/ 	.byte	0x04
	.zero		1


	//   ....[17]....
        /*01e0*/ 	.word	0x00000730
        /*01e4*/ 	.word	0x000000ff
        /*01e8*/ 	.word	0x000001f0
        /*01ec*/ 	.short	0x0100
        /*01ee*/ 	.byte	0x04
	.zero		1


	//   ....[18]....
        /*01f0*/ 	.word	0x00000740
        /*01f4*/ 	.word	0x000000ff
        /*01f8*/ 	.word	0x00000048
        /*01fc*/ 	.short	0x0100
        /*01fe*/ 	.byte	0x04
	.zero		1


	//   ....[19]....
        /*0200*/ 	.word	0x00000750
        /*0204*/ 	.word	0x000000ff
        /*0208*/ 	.word	0x000001f8
        /*020c*/ 	.short	0x0100
        /*020e*/ 	.byte	0x04
	.zero		1


	//   ....[20]....
        /*0210*/ 	.word	0x00000760
        /*0214*/ 	.word	0x000000ff
        /*0218*/ 	.word	0x00000050
        /*021c*/ 	.short	0x0100
        /*021e*/ 	.byte	0x04
	.zero		1


	//   ....[21]....
        /*0220*/ 	.word	0x00000770
        /*0224*/ 	.word	0x000000ff
        /*0228*/ 	.word	0x00000200
        /*022c*/ 	.short	0x0100
        /*022e*/ 	.byte	0x04
	.zero		1


	//   ....[22]....
        /*0230*/ 	.word	0x00000780
        /*0234*/ 	.word	0x000000ff
        /*0238*/ 	.word	0x00000058
        /*023c*/ 	.short	0x0100
        /*023e*/ 	.byte	0x04
	.zero		1


	//   ....[23]....
        /*0240*/ 	.word	0x00000790
        /*0244*/ 	.word	0x000000ff
        /*0248*/ 	.word	0x00000208
        /*024c*/ 	.short	0x0100
        /*024e*/ 	.byte	0x04
	.zero		1


	//   ....[24]....
        /*0250*/ 	.word	0x000007a0
        /*0254*/ 	.word	0x000000ff
        /*0258*/ 	.word	0x00000060
        /*025c*/ 	.short	0x0100
        /*025e*/ 	.byte	0x04
	.zero		1


	//   ....[25]....
        /*0260*/ 	.word	0x000007b0
        /*0264*/ 	.word	0x000000ff
        /*0268*/ 	.word	0x00000210
        /*026c*/ 	.short	0x0100
        /*026e*/ 	.byte	0x04
	.zero		1


	//   ....[26]....
        /*0270*/ 	.word	0x000007c0
        /*0274*/ 	.word	0x000000ff
        /*0278*/ 	.word	0x00000068
        /*027c*/ 	.short	0x0100
        /*027e*/ 	.byte	0x04
	.zero		1


	//   ....[27]....
        /*0280*/ 	.word	0x000007d0
        /*0284*/ 	.word	0x000000ff
        /*0288*/ 	.word	0x00000218
        /*028c*/ 	.short	0x0100
        /*028e*/ 	.byte	0x04
	.zero		1


	//   ....[28]....
        /*0290*/ 	.word	0x000007e0
        /*0294*/ 	.word	0x000000ff
        /*0298*/ 	.word	0x00000070
        /*029c*/ 	.short	0x0100
        /*029e*/ 	.byte	0x04
	.zero		1


	//   ....[29]....
        /*02a0*/ 	.word	0x000007f0
        /*02a4*/ 	.word	0x000000ff
        /*02a8*/ 	.word	0x00000220
        /*02ac*/ 	.short	0x0100
        /*02ae*/ 	.byte	0x04
	.zero		1


	//   ....[30]....
        /*02b0*/ 	.word	0x00000800
        /*02b4*/ 	.word	0x000000ff
        /*02b8*/ 	.word	0x00000078
        /*02bc*/ 	.short	0x0100
        /*02be*/ 	.byte	0x04
	.zero		1


	//   ....[31]....
        /*02c0*/ 	.word	0x00000810
        /*02c4*/ 	.word	0x000000ff
        /*02c8*/ 	.word	0x00000228
        /*02cc*/ 	.short	0x0100
        /*02ce*/ 	.byte	0x04
	.zero		1


	//   ....[32]....
        /*02d0*/ 	.word	0x00000820
        /*02d4*/ 	.word	0x000000ff
        /*02d8*/ 	.word	0x00000080
        /*02dc*/ 	.short	0x0100
        /*02de*/ 	.byte	0x04
	.zero		1


	//   ....[33]....
        /*02e0*/ 	.word	0x00000830
        /*02e4*/ 	.word	0x000000ff
        /*02e8*/ 	.word	0x00000230
        /*02ec*/ 	.short	0x0100
        /*02ee*/ 	.byte	0x04
	.zero		1


	//   ....[34]....
        /*02f0*/ 	.word	0x00000840
        /*02f4*/ 	.word	0x000000ff
        /*02f8*/ 	.word	0x00000088
        /*02fc*/ 	.short	0x0100
        /*02fe*/ 	.byte	0x04
	.zero		1


	//   ....[35]....
        /*0300*/ 	.word	0x00000850
        /*0304*/ 	.word	0x000000ff
        /*0308*/ 	.word	0x00000238
        /*030c*/ 	.short	0x0100
        /*030e*/ 	.byte	0x04
	.zero		1


	//   ....[36]....
        /*0310*/ 	.word	0x00000860
        /*0314*/ 	.word	0x000000ff
        /*0318*/ 	.word	0x00000090
        /*031c*/ 	.short	0x0100
        /*031e*/ 	.byte	0x04
	.zero		1


	//   ....[37]....
        /*0320*/ 	.word	0x00000870
        /*0324*/ 	.word	0x000000ff
        /*0328*/ 	.word	0x00000240
        /*032c*/ 	.short	0x0100
        /*032e*/ 	.byte	0x04
	.zero		1


	//   ....[38]....
        /*0330*/ 	.word	0x00000880
        /*0334*/ 	.word	0x000000ff
        /*0338*/ 	.word	0x00000098
        /*033c*/ 	.short	0x0100
        /*033e*/ 	.byte	0x04
	.zero		1


	//   ....[39]....
        /*0340*/ 	.word	0x00000890
        /*0344*/ 	.word	0x000000ff
        /*0348*/ 	.word	0x00000248
        /*034c*/ 	.short	0x0100
        /*034e*/ 	.byte	0x04
	.zero		1


	//   ....[40]....
        /*0350*/ 	.word	0x000008a0
        /*0354*/ 	.word	0x000000ff
        /*0358*/ 	.word	0x000000a0
        /*035c*/ 	.short	0x0100
        /*035e*/ 	.byte	0x04
	.zero		1


	//   ....[41]....
        /*0360*/ 	.word	0x000008b0
        /*0364*/ 	.word	0x000000ff
        /*0368*/ 	.word	0x00000250
        /*036c*/ 	.short	0x0100
        /*036e*/ 	.byte	0x04
	.zero		1


	//   ....[42]....
        /*0370*/ 	.word	0x000008c0
        /*0374*/ 	.word	0x000000ff
        /*0378*/ 	.word	0x000000a8
        /*037c*/ 	.short	0x0100
        /*037e*/ 	.byte	0x04
	.zero		1


	//   ....[43]....
        /*0380*/ 	.word	0x000008d0
        /*0384*/ 	.word	0x000000ff
        /*0388*/ 	.word	0x00000258
        /*038c*/ 	.short	0x0100
        /*038e*/ 	.byte	0x04
	.zero		1


	//   ....[44]....
        /*0390*/ 	.word	0x000008e0
        /*0394*/ 	.word	0x000000ff
        /*0398*/ 	.word	0x000000b0
        /*039c*/ 	.short	0x0100
        /*039e*/ 	.byte	0x04
	.zero		1


	//   ....[45]....
        /*03a0*/ 	.word	0x000008f0
        /*03a4*/ 	.word	0x000000ff
        /*03a8*/ 	.word	0x00000260
        /*03ac*/ 	.short	0x0100
        /*03ae*/ 	.byte	0x04
	.zero		1


	//   ....[46]....
        /*03b0*/ 	.word	0x00000900
        /*03b4*/ 	.word	0x000000ff
        /*03b8*/ 	.word	0x000000b8
        /*03bc*/ 	.short	0x0100
        /*03be*/ 	.byte	0x04
	.zero		1


	//   ....[47]....
        /*03c0*/ 	.word	0x00000910
        /*03c4*/ 	.word	0x000000ff
        /*03c8*/ 	.word	0x00000268
        /*03cc*/ 	.short	0x0100
        /*03ce*/ 	.byte	0x04
	.zero		1


	//   ....[48]....
        /*03d0*/ 	.word	0x00000920
        /*03d4*/ 	.word	0x000000ff
        /*03d8*/ 	.word	0x000000c0
        /*03dc*/ 	.short	0x0100
        /*03de*/ 	.byte	0x04
	.zero		1


	//   ....[49]....
        /*03e0*/ 	.word	0x00000930
        /*03e4*/ 	.word	0x000000ff
        /*03e8*/ 	.word	0x00000270
        /*03ec*/ 	.short	0x0100
        /*03ee*/ 	.byte	0x04
	.zero		1


	//   ....[50]....
        /*03f0*/ 	.word	0x00000940
        /*03f4*/ 	.word	0x000000ff
        /*03f8*/ 	.word	0x000000c8
        /*03fc*/ 	.short	0x0100
        /*03fe*/ 	.byte	0x04
	.zero		1


	//   ....[51]....
        /*0400*/ 	.word	0x00000950
        /*0404*/ 	.word	0x000000ff
        /*0408*/ 	.word	0x00000278
        /*040c*/ 	.short	0x0100
        /*040e*/ 	.byte	0x04
	.zero		1


	//   ....[52]....
        /*0410*/ 	.word	0x00000960
        /*0414*/ 	.word	0x000000ff
        /*0418*/ 	.word	0x000000d0
        /*041c*/ 	.short	0x0100
        /*041e*/ 	.byte	0x04
	.zero		1


	//   ....[53]....
        /*0420*/ 	.word	0x00000970
        /*0424*/ 	.word	0x000000ff
        /*0428*/ 	.word	0x00000280
        /*042c*/ 	.short	0x0100
        /*042e*/ 	.byte	0x04
	.zero		1


	//   ....[54]....
        /*0430*/ 	.word	0x00000980
        /*0434*/ 	.word	0x000000ff
        /*0438*/ 	.word	0x000000d8
        /*043c*/ 	.short	0x0100
        /*043e*/ 	.byte	0x04
	.zero		1


	//   ....[55]....
        /*0440*/ 	.word	0x00000990
        /*0444*/ 	.word	0x000000ff
        /*0448*/ 	.word	0x00000288
        /*044c*/ 	.short	0x0100
        /*044e*/ 	.byte	0x04
	.zero		1


	//   ....[56]....
        /*0450*/ 	.word	0x000009a0
        /*0454*/ 	.word	0x000000ff
        /*0458*/ 	.word	0x000000e0
        /*045c*/ 	.short	0x0100
        /*045e*/ 	.byte	0x04
	.zero		1


	//   ....[57]....
        /*0460*/ 	.word	0x000009b0
        /*0464*/ 	.word	0x000000ff
        /*0468*/ 	.word	0x00000290
        /*046c*/ 	.short	0x0100
        /*046e*/ 	.byte	0x04
	.zero		1


	//   ....[58]....
        /*0470*/ 	.word	0x000009c0
        /*0474*/ 	.word	0x000000ff
        /*0478*/ 	.word	0x000000e8
        /*047c*/ 	.short	0x0100
        /*047e*/ 	.byte	0x04
	.zero		1


	//   ....[59]....
        /*0480*/ 	.word	0x000009d0
        /*0484*/ 	.word	0x000000ff
        /*0488*/ 	.word	0x00000298
        /*048c*/ 	.short	0x0100
        /*048e*/ 	.byte	0x04
	.zero		1


	//   ....[60]....
        /*0490*/ 	.word	0x000009e0
        /*0494*/ 	.word	0x000000ff
        /*0498*/ 	.word	0x000000f0
        /*049c*/ 	.short	0x0100
        /*049e*/ 	.byte	0x04
	.zero		1


	//   ....[61]....
        /*04a0*/ 	.word	0x000009f0
        /*04a4*/ 	.word	0x000000ff
        /*04a8*/ 	.word	0x000002a0
        /*04ac*/ 	.short	0x0100
        /*04ae*/ 	.byte	0x04
	.zero		1


	//   ....[62]....
        /*04b0*/ 	.word	0x00000a00
        /*04b4*/ 	.word	0x000000ff
        /*04b8*/ 	.word	0x000000f8
        /*04bc*/ 	.short	0x0100
        /*04be*/ 	.byte	0x04
	.zero		1


	//   ....[63]....
        /*04c0*/ 	.word	0x00000a10
        /*04c4*/ 	.word	0x000000ff
        /*04c8*/ 	.word	0x000002a8
        /*04cc*/ 	.short	0x0100
        /*04ce*/ 	.byte	0x04
	.zero		1


	//   ....[64]....
        /*04d0*/ 	.word	0x00000a20
        /*04d4*/ 	.word	0x000000ff
        /*04d8*/ 	.word	0x00000100
        /*04dc*/ 	.short	0x0100
        /*04de*/ 	.byte	0x04
	.zero		1


	//   ....[65]....
        /*04e0*/ 	.word	0x00000a30
        /*04e4*/ 	.word	0x000000ff
        /*04e8*/ 	.word	0x000002b0
        /*04ec*/ 	.short	0x0100
        /*04ee*/ 	.byte	0x04
	.zero		1


	//   ....[66]....
        /*04f0*/ 	.word	0x00000a40
        /*04f4*/ 	.word	0x000000ff
        /*04f8*/ 	.word	0x00000108
        /*04fc*/ 	.short	0x0100
        /*04fe*/ 	.byte	0x04
	.zero		1


	//   ....[67]....
        /*0500*/ 	.word	0x00000a50
        /*0504*/ 	.word	0x000000ff
        /*0508*/ 	.word	0x000002b8
        /*050c*/ 	.short	0x0100
        /*050e*/ 	.byte	0x04
	.zero		1


	//   ....[68]....
        /*0510*/ 	.word	0x00000a60
        /*0514*/ 	.word	0x000000ff
        /*0518*/ 	.word	0x00000110
        /*051c*/ 	.short	0x0100
        /*051e*/ 	.byte	0x04
	.zero		1


	//   ....[69]....
        /*0520*/ 	.word	0x00000a70
        /*0524*/ 	.word	0x000000ff
        /*0528*/ 	.word	0x000002c0
        /*052c*/ 	.short	0x0100
        /*052e*/ 	.byte	0x04
	.zero		1


	//   ....[70]....
        /*0530*/ 	.word	0x00000a80
        /*0534*/ 	.word	0x000000ff
        /*0538*/ 	.word	0x00000118
        /*053c*/ 	.short	0x0100
        /*053e*/ 	.byte	0x04
	.zero		1


	//   ....[71]....
        /*0540*/ 	.word	0x00000a90
        /*0544*/ 	.word	0x000000ff
        /*0548*/ 	.word	0x000002c8
        /*054c*/ 	.short	0x0100
        /*054e*/ 	.byte	0x04
	.zero		1


	//   ....[72]....
        /*0550*/ 	.word	0x00000aa0
        /*0554*/ 	.word	0x000000ff
        /*0558*/ 	.word	0x00000120
        /*055c*/ 	.short	0x0100
        /*055e*/ 	.byte	0x04
	.zero		1


	//   ....[73]....
        /*0560*/ 	.word	0x00000ab0
        /*0564*/ 	.word	0x000000ff
        /*0568*/ 	.word	0x000002d0
        /*056c*/ 	.short	0x0100
        /*056e*/ 	.byte	0x04
	.zero		1


	//   ....[74]....
        /*0570*/ 	.word	0x00000ac0
        /*0574*/ 	.word	0x000000ff
        /*0578*/ 	.word	0x00000128
        /*057c*/ 	.short	0x0100
        /*057e*/ 	.byte	0x04
	.zero		1


	//   ....[75]....
        /*0580*/ 	.word	0x00000ad0
        /*0584*/ 	.word	0x000000ff
        /*0588*/ 	.word	0x000002d8
        /*058c*/ 	.short	0x0100
        /*058e*/ 	.byte	0x04
	.zero		1


	//   ....[76]....
        /*0590*/ 	.word	0x00000ae0
        /*0594*/ 	.word	0x000000ff
        /*0598*/ 	.word	0x00000130
        /*059c*/ 	.short	0x0100
        /*059e*/ 	.byte	0x04
	.zero		1


	//   ....[77]....
        /*05a0*/ 	.word	0x00000af0
        /*05a4*/ 	.word	0x000000ff
        /*05a8*/ 	.word	0x000002e0
        /*05ac*/ 	.short	0x0100
        /*05ae*/ 	.byte	0x04
	.zero		1


	//   ....[78]....
        /*05b0*/ 	.word	0x00000b00
        /*05b4*/ 	.word	0x000000ff
        /*05b8*/ 	.word	0x00000138
        /*05bc*/ 	.short	0x0100
        /*05be*/ 	.byte	0x04
	.zero		1


	//   ....[79]....
        /*05c0*/ 	.word	0x00000b10
        /*05c4*/ 	.word	0x000000ff
        /*05c8*/ 	.word	0x000002e8
        /*05cc*/ 	.short	0x0100
        /*05ce*/ 	.byte	0x04
	.zero		1


	//   ....[80]....
        /*05d0*/ 	.word	0x00000b20
        /*05d4*/ 	.word	0x000000ff
        /*05d8*/ 	.word	0x00000140
        /*05dc*/ 	.short	0x0100
        /*05de*/ 	.byte	0x04
	.zero		1


	//   ....[81]....
        /*05e0*/ 	.word	0x00000b30
        /*05e4*/ 	.word	0x000000ff
        /*05e8*/ 	.word	0x000002f0
        /*05ec*/ 	.short	0x0100
        /*05ee*/ 	.byte	0x04
	.zero		1


	//   ....[82]....
        /*05f0*/ 	.word	0x00000b40
        /*05f4*/ 	.word	0x000000ff
        /*05f8*/ 	.word	0x00000148
        /*05fc*/ 	.short	0x0100
        /*05fe*/ 	.byte	0x04
	.zero		1


	//   ....[83]....
        /*0600*/ 	.word	0x00000b50
        /*0604*/ 	.word	0x000000ff
        /*0608*/ 	.word	0x000002f8
        /*060c*/ 	.short	0x0100
        /*060e*/ 	.byte	0x04
	.zero		1


	//   ....[84]....
        /*0610*/ 	.word	0x00000b60
        /*0614*/ 	.word	0x000000ff
        /*0618*/ 	.word	0x00000150
        /*061c*/ 	.short	0x0100
        /*061e*/ 	.byte	0x04
	.zero		1


	//   ....[85]....
        /*0620*/ 	.word	0x00000b70
        /*0624*/ 	.word	0x000000ff
        /*0628*/ 	.word	0x00000300
        /*062c*/ 	.short	0x0100
        /*062e*/ 	.byte	0x04
	.zero		1


	//   ....[86]....
        /*0630*/ 	.word	0x00000b80
        /*0634*/ 	.word	0x000000ff
        /*0638*/ 	.word	0x00000158
        /*063c*/ 	.short	0x0100
        /*063e*/ 	.byte	0x04
	.zero		1


	//   ....[87]....
        /*0640*/ 	.word	0x00000b90
        /*0644*/ 	.word	0x000000ff
        /*0648*/ 	.word	0x00000308
        /*064c*/ 	.short	0x0100
        /*064e*/ 	.byte	0x04
	.zero		1


	//   ....[88]....
        /*0650*/ 	.word	0x00000ba0
        /*0654*/ 	.word	0x000000ff
        /*0658*/ 	.word	0x00000160
        /*065c*/ 	.short	0x0100
        /*065e*/ 	.byte	0x04
	.zero		1


	//   ....[89]....
        /*0660*/ 	.word	0x00000bb0
        /*0664*/ 	.word	0x000000ff
        /*0668*/ 	.word	0x00000310
        /*066c*/ 	.short	0x0100
        /*066e*/ 	.byte	0x04
	.zero		1


	//   ....[90]....
        /*0670*/ 	.word	0x00000bc0
        /*0674*/ 	.word	0x000000ff
        /*0678*/ 	.word	0x00000168
        /*067c*/ 	.short	0x0100
        /*067e*/ 	.byte	0x04
	.zero		1


	//   ....[91]....
        /*0680*/ 	.word	0x00000bd0
        /*0684*/ 	.word	0x000000ff
        /*0688*/ 	.word	0x00000318
        /*068c*/ 	.short	0x0100
        /*068e*/ 	.byte	0x04
	.zero		1


	//   ....[92]....
        /*0690*/ 	.word	0x00000be0
        /*0694*/ 	.word	0x000000ff
        /*0698*/ 	.word	0x00000170
        /*069c*/ 	.short	0x0100
        /*069e*/ 	.byte	0x04
	.zero		1


	//   ....[93]....
        /*06a0*/ 	.word	0x00000bf0
        /*06a4*/ 	.word	0x000000ff
        /*06a8*/ 	.word	0x00000320
        /*06ac*/ 	.short	0x0100
        /*06ae*/ 	.byte	0x04
	.zero		1


	//   ....[94]....
        /*06b0*/ 	.word	0x00000c00
        /*06b4*/ 	.word	0x000000ff
        /*06b8*/ 	.word	0x00000178
        /*06bc*/ 	.short	0x0100
        /*06be*/ 	.byte	0x04
	.zero		1


	//   ....[95]....
        /*06c0*/ 	.word	0x00000c10
        /*06c4*/ 	.word	0x000000ff
        /*06c8*/ 	.word	0x00000328
        /*06cc*/ 	.short	0x0100
        /*06ce*/ 	.byte	0x04
	.zero		1


	//   ....[96]....
        /*06d0*/ 	.word	0x00000c20
        /*06d4*/ 	.word	0x000000ff
        /*06d8*/ 	.word	0x00000180
        /*06dc*/ 	.short	0x0100
        /*06de*/ 	.byte	0x04
	.zero		1


	//   ....[97]....
        /*06e0*/ 	.word	0x00000c30
        /*06e4*/ 	.word	0x000000ff
        /*06e8*/ 	.word	0x00000330
        /*06ec*/ 	.short	0x0100
        /*06ee*/ 	.byte	0x04
	.zero		1


	//   ....[98]....
        /*06f0*/ 	.word	0x00000c40
        /*06f4*/ 	.word	0x000000ff
        /*06f8*/ 	.word	0x00000188
        /*06fc*/ 	.short	0x0100
        /*06fe*/ 	.byte	0x04
	.zero		1


	//   ....[99]....
        /*0700*/ 	.word	0x00000c50
        /*0704*/ 	.word	0x000000ff
        /*0708*/ 	.word	0x00000338
        /*070c*/ 	.short	0x0100
        /*070e*/ 	.byte	0x04
	.zero		1


	//   ....[100]....
        /*0710*/ 	.word	0x00000c60
        /*0714*/ 	.word	0x000000ff
        /*0718*/ 	.word	0x00000190
        /*071c*/ 	.short	0x0100
        /*071e*/ 	.byte	0x04
	.zero		1


	//   ....[101]....
        /*0720*/ 	.word	0x00000c70
        /*0724*/ 	.word	0x000000ff
        /*0728*/ 	.word	0x00000340
        /*072c*/ 	.short	0x0100
        /*072e*/ 	.byte	0x04
	.zero		1


	//   ....[102]....
        /*0730*/ 	.word	0x00000c80
        /*0734*/ 	.word	0x000000ff
        /*0738*/ 	.word	0x00000198
        /*073c*/ 	.short	0x0100
        /*073e*/ 	.byte	0x04
	.zero		1


	//   ....[103]....
        /*0740*/ 	.word	0x00000c90
        /*0744*/ 	.word	0x000000ff
        /*0748*/ 	.word	0x00000348
        /*074c*/ 	.short	0x0100
        /*074e*/ 	.byte	0x04
	.zero		1


	//   ....[104]....
        /*0750*/ 	.word	0x00000ca0
        /*0754*/ 	.word	0x000000ff
        /*0758*/ 	.word	0x000001a0
        /*075c*/ 	.short	0x0100
        /*075e*/ 	.byte	0x04
	.zero		1


	//   ....[105]....
        /*0760*/ 	.word	0x00000cb0
        /*0764*/ 	.word	0x000000ff
        /*0768*/ 	.word	0x00000350
        /*076c*/ 	.short	0x0100
        /*076e*/ 	.byte	0x04
	.zero		1


	//   ....[106]....
        /*0770*/ 	.word	0x00000cc0
        /*0774*/ 	.word	0x000000ff
        /*0778*/ 	.word	0x000001a8
        /*077c*/ 	.short	0x0100
        /*077e*/ 	.byte	0x04
	.zero		1


	//   ....[107]....
        /*0780*/ 	.word	0x00000cd0
        /*0784*/ 	.word	0x000000ff
        /*0788*/ 	.word	0x00000358
        /*078c*/ 	.short	0x0100
        /*078e*/ 	.byte	0x04
	.zero		1


	//   ....[108]....
        /*0790*/ 	.word	0x00000e10
        /*0794*/ 	.word	0x000000ff
        /*0798*/ 	.word	0x00000360
        /*079c*/ 	.short	0x0100
        /*079e*/ 	.byte	0x04
	.zero		1


	//   ....[109]....
        /*07a0*/ 	.word	0x00000e20
        /*07a4*/ 	.word	0x000000ff
        /*07a8*/ 	.word	0x00000368
        /*07ac*/ 	.short	0x0100
        /*07ae*/ 	.byte	0x04
	.zero		1


	//   ....[110]....
        /*07b0*/ 	.word	0x00000f10
        /*07b4*/ 	.word	0x000000ff
        /*07b8*/ 	.word	0x00000370
        /*07bc*/ 	.short	0x0100
        /*07be*/ 	.byte	0x06
	.zero		1


	//   ....[111]....
        /*07c0*/ 	.word	0x00000f20
        /*07c4*/ 	.word	0x000000ff
        /*07c8*/ 	.word	0x00000378
        /*07cc*/ 	.short	0x0100
        /*07ce*/ 	.byte	0x06
	.zero		1


	//   ....[112]....
        /*07d0*/ 	.word	0x00001060
        /*07d4*/ 	.word	0x000000ff
        /*07d8*/ 	.word	0x00000380
        /*07dc*/ 	.short	0x0100
        /*07de*/ 	.byte	0x06
	.zero		1


	//   ....[113]....
        /*07e0*/ 	.word	0x00001070
        /*07e4*/ 	.word	0x000000ff
        /*07e8*/ 	.word	0x00000388
        /*07ec*/ 	.short	0x0100
        /*07ee*/ 	.byte	0x06
	.zero		1


	//   ....[114]....
        /*07f0*/ 	.word	0x000011c0
        /*07f4*/ 	.word	0x000000ff
        /*07f8*/ 	.word	0x00000390
        /*07fc*/ 	.short	0x0100
        /*07fe*/ 	.byte	0x04
	.zero		1


	//   ....[115]....
        /*0800*/ 	.word	0x000011d0
        /*0804*/ 	.word	0x000000ff
        /*0808*/ 	.word	0x000003a0
        /*080c*/ 	.short	0x0100
        /*080e*/ 	.byte	0x04
	.zero		1


	//   ....[116]....
        /*0810*/ 	.word	0x000011e0
        /*0814*/ 	.word	0x000000ff
        /*0818*/ 	.word	0x00000398
        /*081c*/ 	.short	0x0100
        /*081e*/ 	.byte	0x04
	.zero		1


	//   ....[117]....
        /*0820*/ 	.word	0x000011f0
        /*0824*/ 	.word	0x000000ff
        /*0828*/ 	.word	0x000003a8
        /*082c*/ 	.short	0x0100
        /*082e*/ 	.byte	0x04
	.zero		1


	//   ....[118]....
        /*0830*/ 	.word	0x00001d90
        /*0834*/ 	.word	0x000000ff
        /*0838*/ 	.word	0x000001b0
        /*083c*/ 	.short	0x010a
        /*083e*/ 	.byte	0x07
	.zero		1


	//   ....[119]....
        /*0840*/ 	.word	0x000020c0
        /*0844*/ 	.word	0x000000ff
        /*0848*/ 	.word	0x000001b0
        /*084c*/ 	.short	0x010a
        /*084e*/ 	.byte	0x21
	.zero		1


	//   ....[120]....
        /*0850*/ 	.word	0x00002230
        /*0854*/ 	.word	0x000000ff
        /*0858*/ 	.word	0x000001b0
        /*085c*/ 	.short	0x010a
        /*085e*/ 	.byte	0x08
	.zero		1


	//   ....[121]....
        /*0860*/ 	.word	0x00002400
        /*0864*/ 	.word	0x000000ff
        /*0868*/ 	.word	0x00000378
        /*086c*/ 	.short	0x0101
        /*086e*/ 	.byte	0x24
	.zero		1


	//   ....[122]....
        /*0870*/ 	.word	0x00002430
        /*0874*/ 	.word	0x000000ff
        /*0878*/ 	.word	0x000001b0
        /*087c*/ 	.short	0x010a
        /*087e*/ 	.byte	0x04
	.zero		1


	//   ....[123]....
        /*0880*/ 	.word	0x00002570
        /*0884*/ 	.word	0x000000ff
        /*0888*/ 	.word	0x000001b0
        /*088c*/ 	.short	0x010a
        /*088e*/ 	.byte	0x19
	.zero		1


	//   ....[124]....
        /*0890*/ 	.word	0x000026e0
        /*0894*/ 	.word	0x000000ff
        /*0898*/ 	.word	0x000001b0
        /*089c*/ 	.short	0x010a
        /*089e*/ 	.byte	0x08
	.zero		1


	//   ....[125]....
        /*08a0*/ 	.word	0x000028b0
        /*08a4*/ 	.word	0x000000ff
        /*08a8*/ 	.word	0x00000380
        /*08ac*/ 	.short	0x010a
        /*08ae*/ 	.byte	0x24
	.zero		1


	//   ....[126]....
        /*08b0*/ 	.word	0x00002970
        /*08b4*/ 	.word	0x000000ff
        /*08b8*/ 	.word	0x00000000
        /*08bc*/ 	.short	0x0101
        /*08be*/ 	.byte	0x04
	.zero		1


	//   ....[127]....
        /*08c0*/ 	.word	0x00002f60
        /*08c4*/ 	.word	0x000000ff
        /*08c8*/ 	.word	0x00000000
        /*08cc*/ 	.short	0x010a
        /*08ce*/ 	.byte	0x04
	.zero		1


	//   ....[128]....
        /*08d0*/ 	.word	0x00003000
        /*08d4*/ 	.word	0x000000ff
        /*08d8*/ 	.word	0x00000000
        /*08dc*/ 	.short	0x010a
        /*08de*/ 	.byte	0x05
	.zero		1


	//   ....[129]....
        /*08e0*/ 	.word	0x000030a0
        /*08e4*/ 	.word	0x000000ff
        /*08e8*/ 	.word	0x00000000
        /*08ec*/ 	.short	0x010a
        /*08ee*/ 	.byte	0x05
	.zero		1


	//   ....[130]....
        /*08f0*/ 	.word	0x00003140
        /*08f4*/ 	.word	0x000000ff
        /*08f8*/ 	.word	0x00000000
        /*08fc*/ 	.short	0x010a
        /*08fe*/ 	.byte	0x05
	.zero		1


	//   ....[131]....
        /*0900*/ 	.word	0x000031e0
        /*0904*/ 	.word	0x000000ff
        /*0908*/ 	.word	0x00000000
        /*090c*/ 	.short	0x010a
        /*090e*/ 	.byte	0x05
	.zero		1


	//   ....[132]....
        /*0910*/ 	.word	0x00003280
        /*0914*/ 	.word	0x000000ff
        /*0918*/ 	.word	0x00000000
        /*091c*/ 	.short	0x010a
        /*091e*/ 	.byte	0x05
	.zero		1


	//   ....[133]....
        /*0920*/ 	.word	0x00003320
        /*0924*/ 	.word	0x000000ff
        /*0928*/ 	.word	0x00000000
        /*092c*/ 	.short	0x010a
        /*092e*/ 	.byte	0x05
	.zero		1


	//   ....[134]....
        /*0930*/ 	.word	0x000033c0
        /*0934*/ 	.word	0x000000ff
        /*0938*/ 	.word	0x00000000
        /*093c*/ 	.short	0x010a
        /*093e*/ 	.byte	0x05
	.zero		1


	//   ....[135]....
        /*0940*/ 	.word	0x00003460
        /*0944*/ 	.word	0x000000ff
        /*0948*/ 	.word	0x00000000
        /*094c*/ 	.short	0x010a
        /*094e*/ 	.byte	0x05
	.zero		1


	//   ....[136]....
        /*0950*/ 	.word	0x00003500
        /*0954*/ 	.word	0x000000ff
        /*0958*/ 	.word	0x00000000
        /*095c*/ 	.short	0x010a
        /*095e*/ 	.byte	0x05
	.zero		1


	//   ....[137]....
        /*0960*/ 	.word	0x000035a0
        /*0964*/ 	.word	0x000000ff
        /*0968*/ 	.word	0x00000000
        /*096c*/ 	.short	0x010a
        /*096e*/ 	.byte	0x05
	.zero		1


	//   ....[138]....
        /*0970*/ 	.word	0x00003640
        /*0974*/ 	.word	0x000000ff
        /*0978*/ 	.word	0x00000000
        /*097c*/ 	.short	0x010a
        /*097e*/ 	.byte	0x05
	.zero		1


	//   ....[139]....
        /*0980*/ 	.word	0x000036e0
        /*0984*/ 	.word	0x000000ff
        /*0988*/ 	.word	0x00000000
        /*098c*/ 	.short	0x010a
        /*098e*/ 	.byte	0x05
	.zero		1


	//   ....[140]....
        /*0990*/ 	.word	0x00003780
        /*0994*/ 	.word	0x000000ff
        /*0998*/ 	.word	0x00000000
        /*099c*/ 	.short	0x010a
        /*099e*/ 	.byte	0x05
	.zero		1


	//   ....[141]....
        /*09a0*/ 	.word	0x00003820
        /*09a4*/ 	.word	0x000000ff
        /*09a8*/ 	.word	0x00000000
        /*09ac*/ 	.short	0x010a
        /*09ae*/ 	.byte	0x05
	.zero		1


	//   ....[142]....
        /*09b0*/ 	.word	0x000038c0
        /*09b4*/ 	.word	0x000000ff
        /*09b8*/ 	.word	0x00000000
        /*09bc*/ 	.short	0x010a
        /*09be*/ 	.byte	0x05
	.zero		1


	//   ....[143]....
        /*09c0*/ 	.word	0x00003960
        /*09c4*/ 	.word	0x000000ff
        /*09c8*/ 	.word	0x00000000
        /*09cc*/ 	.short	0x010a
        /*09ce*/ 	.byte	0x05
	.zero		1


	//   ....[144]....
        /*09d0*/ 	.word	0x00003a00
        /*09d4*/ 	.word	0x000000ff
        /*09d8*/ 	.word	0x00000000
        /*09dc*/ 	.short	0x010a
        /*09de*/ 	.byte	0x05
	.zero		1


	//   ....[145]....
        /*09e0*/ 	.word	0x00003aa0
        /*09e4*/ 	.word	0x000000ff
        /*09e8*/ 	.word	0x00000000
        /*09ec*/ 	.short	0x010a
        /*09ee*/ 	.byte	0x05
	.zero		1


	//   ....[146]....
        /*09f0*/ 	.word	0x00003b40
        /*09f4*/ 	.word	0x000000ff
        /*09f8*/ 	.word	0x00000000
        /*09fc*/ 	.short	0x010a
        /*09fe*/ 	.byte	0x05
	.zero		1


	//   ....[147]....
        /*0a00*/ 	.word	0x00003be0
        /*0a04*/ 	.word	0x000000ff
        /*0a08*/ 	.word	0x00000000
        /*0a0c*/ 	.short	0x010a
        /*0a0e*/ 	.byte	0x05
	.zero		1


	//   ....[148]....
        /*0a10*/ 	.word	0x00003c80
        /*0a14*/ 	.word	0x000000ff
        /*0a18*/ 	.word	0x00000000
        /*0a1c*/ 	.short	0x010a
        /*0a1e*/ 	.byte	0x05
	.zero		1


	//   ....[149]....
        /*0a20*/ 	.word	0x00003d20
        /*0a24*/ 	.word	0x000000ff
        /*0a28*/ 	.word	0x00000000
        /*0a2c*/ 	.short	0x010a
        /*0a2e*/ 	.byte	0x05
	.zero		1


	//   ....[150]....
        /*0a30*/ 	.word	0x00003dc0
        /*0a34*/ 	.word	0x000000ff
        /*0a38*/ 	.word	0x00000000
        /*0a3c*/ 	.short	0x010a
        /*0a3e*/ 	.byte	0x05
	.zero		1


	//   ....[151]....
        /*0a40*/ 	.word	0x00003e60
        /*0a44*/ 	.word	0x000000ff
        /*0a48*/ 	.word	0x00000000
        /*0a4c*/ 	.short	0x010a
        /*0a4e*/ 	.byte	0x05
	.zero		1


	//   ....[152]....
        /*0a50*/ 	.word	0x00003f00
        /*0a54*/ 	.word	0x000000ff
        /*0a58*/ 	.word	0x00000000
        /*0a5c*/ 	.short	0x010a
        /*0a5e*/ 	.byte	0x05
	.zero		1


	//   ....[153]....
        /*0a60*/ 	.word	0x00003fa0
        /*0a64*/ 	.word	0x000000ff
        /*0a68*/ 	.word	0x00000000
        /*0a6c*/ 	.short	0x010a
        /*0a6e*/ 	.byte	0x05
	.zero		1


	//   ....[154]....
        /*0a70*/ 	.word	0x00004040
        /*0a74*/ 	.word	0x000000ff
        /*0a78*/ 	.word	0x00000000
        /*0a7c*/ 	.short	0x010a
        /*0a7e*/ 	.byte	0x05
	.zero		1


	//   ....[155]....
        /*0a80*/ 	.word	0x000040e0
        /*0a84*/ 	.word	0x000000ff
        /*0a88*/ 	.word	0x00000000
        /*0a8c*/ 	.short	0x010a
        /*0a8e*/ 	.byte	0x05
	.zero		1


	//   ....[156]....
        /*0a90*/ 	.word	0x00004180
        /*0a94*/ 	.word	0x000000ff
        /*0a98*/ 	.word	0x00000000
        /*0a9c*/ 	.short	0x010a
        /*0a9e*/ 	.byte	0x05
	.zero		1


	//   ....[157]....
        /*0aa0*/ 	.word	0x00004220
        /*0aa4*/ 	.word	0x000000ff
        /*0aa8*/ 	.word	0x00000000
        /*0aac*/ 	.short	0x010a
        /*0aae*/ 	.byte	0x05
	.zero		1


	//   ....[158]....
        /*0ab0*/ 	.word	0x000042c0
        /*0ab4*/ 	.word	0x000000ff
        /*0ab8*/ 	.word	0x00000000
        /*0abc*/ 	.short	0x010a
        /*0abe*/ 	.byte	0x05
	.zero		1


	//   ....[159]....
        /*0ac0*/ 	.word	0x00004360
        /*0ac4*/ 	.word	0x000000ff
        /*0ac8*/ 	.word	0x00000000
        /*0acc*/ 	.short	0x010a
        /*0ace*/ 	.byte	0x05
	.zero		1


	//   ....[160]....
        /*0ad0*/ 	.word	0x00004400
        /*0ad4*/ 	.word	0x000000ff
        /*0ad8*/ 	.word	0x00000000
        /*0adc*/ 	.short	0x010a
        /*0ade*/ 	.byte	0x05
	.zero		1


	//   ....[161]....
        /*0ae0*/ 	.word	0x000044a0
        /*0ae4*/ 	.word	0x000000ff
        /*0ae8*/ 	.word	0x00000000
        /*0aec*/ 	.short	0x010a
        /*0aee*/ 	.byte	0x05
	.zero		1


	//   ....[162]....
        /*0af0*/ 	.word	0x00004540
        /*0af4*/ 	.word	0x000000ff
        /*0af8*/ 	.word	0x00000000
        /*0afc*/ 	.short	0x010a
        /*0afe*/ 	.byte	0x05
	.zero		1


	//   ....[163]....
        /*0b00*/ 	.word	0x000045e0
        /*0b04*/ 	.word	0x000000ff
        /*0b08*/ 	.word	0x00000000
        /*0b0c*/ 	.short	0x010a
        /*0b0e*/ 	.byte	0x05
	.zero		1


	//   ....[164]....
        /*0b10*/ 	.word	0x00004680
        /*0b14*/ 	.word	0x000000ff
        /*0b18*/ 	.word	0x00000000
        /*0b1c*/ 	.short	0x010a
        /*0b1e*/ 	.byte	0x05
	.zero		1


	//   ....[165]....
        /*0b20*/ 	.word	0x00004720
        /*0b24*/ 	.word	0x000000ff
        /*0b28*/ 	.word	0x00000000
        /*0b2c*/ 	.short	0x010a
        /*0b2e*/ 	.byte	0x05
	.zero		1


	//   ....[166]....
        /*0b30*/ 	.word	0x000047c0
        /*0b34*/ 	.word	0x000000ff
        /*0b38*/ 	.word	0x00000000
        /*0b3c*/ 	.short	0x010a
        /*0b3e*/ 	.byte	0x05
	.zero		1


	//   ....[167]....
        /*0b40*/ 	.word	0x00004860
        /*0b44*/ 	.word	0x000000ff
        /*0b48*/ 	.word	0x00000000
        /*0b4c*/ 	.short	0x010a
        /*0b4e*/ 	.byte	0x05
	.zero		1


	//   ....[168]....
        /*0b50*/ 	.word	0x00004900
        /*0b54*/ 	.word	0x000000ff
        /*0b58*/ 	.word	0x00000000
        /*0b5c*/ 	.short	0x010a
        /*0b5e*/ 	.byte	0x05
	.zero		1


	//   ....[169]....
        /*0b60*/ 	.word	0x000049a0
        /*0b64*/ 	.word	0x000000ff
        /*0b68*/ 	.word	0x00000000
        /*0b6c*/ 	.short	0x010a
        /*0b6e*/ 	.byte	0x05
	.zero		1


	//   ....[170]....
        /*0b70*/ 	.word	0x00004a40
        /*0b74*/ 	.word	0x000000ff
        /*0b78*/ 	.word	0x00000000
        /*0b7c*/ 	.short	0x010a
        /*0b7e*/ 	.byte	0x05
	.zero		1


	//   ....[171]....
        /*0b80*/ 	.word	0x00004ae0
        /*0b84*/ 	.word	0x000000ff
        /*0b88*/ 	.word	0x00000000
        /*0b8c*/ 	.short	0x010a
        /*0b8e*/ 	.byte	0x05
	.zero		1


	//   ....[172]....
        /*0b90*/ 	.word	0x00004b80
        /*0b94*/ 	.word	0x000000ff
        /*0b98*/ 	.word	0x00000000
        /*0b9c*/ 	.short	0x010a
        /*0b9e*/ 	.byte	0x05
	.zero		1


	//   ....[173]....
        /*0ba0*/ 	.word	0x00004c20
        /*0ba4*/ 	.word	0x000000ff
        /*0ba8*/ 	.word	0x00000000
        /*0bac*/ 	.short	0x010a
        /*0bae*/ 	.byte	0x05
	.zero		1


	//   ....[174]....
        /*0bb0*/ 	.word	0x00004cc0
        /*0bb4*/ 	.word	0x000000ff
        /*0bb8*/ 	.word	0x00000000
        /*0bbc*/ 	.short	0x010a
        /*0bbe*/ 	.byte	0x05
	.zero		1


	//   ....[175]....
        /*0bc0*/ 	.word	0x00004d60
        /*0bc4*/ 	.word	0x000000ff
        /*0bc8*/ 	.word	0x00000000
        /*0bcc*/ 	.short	0x010a
        /*0bce*/ 	.byte	0x05
	.zero		1


	//   ....[176]....
        /*0bd0*/ 	.word	0x00004e00
        /*0bd4*/ 	.word	0x000000ff
        /*0bd8*/ 	.word	0x00000000
        /*0bdc*/ 	.short	0x010a
        /*0bde*/ 	.byte	0x05
	.zero		1


	//   ....[177]....
        /*0be0*/ 	.word	0x00004ea0
        /*0be4*/ 	.word	0x000000ff
        /*0be8*/ 	.word	0x00000000
        /*0bec*/ 	.short	0x010a
        /*0bee*/ 	.byte	0x05
	.zero		1


	//   ....[178]....
        /*0bf0*/ 	.word	0x00004f40
        /*0bf4*/ 	.word	0x000000ff
        /*0bf8*/ 	.word	0x00000000
        /*0bfc*/ 	.short	0x010a
        /*0bfe*/ 	.byte	0x05
	.zero		1


	//   ....[179]....
        /*0c00*/ 	.word	0x00004fe0
        /*0c04*/ 	.word	0x000000ff
        /*0c08*/ 	.word	0x00000000
        /*0c0c*/ 	.short	0x010a
        /*0c0e*/ 	.byte	0x05
	.zero		1


	//   ....[180]....
        /*0c10*/ 	.word	0x00005090
        /*0c14*/ 	.word	0x00000000
        /*0c18*/ 	.word	0x00000000
        /*0c1c*/ 	.short	0x010a
        /*0c1e*/ 	.byte	0xff
	.zero		1


	//   ....[181]....
        /*0c20*/ 	.word	0x000051e0
        /*0c24*/ 	.word	0x000000ff
        /*0c28*/ 	.word	0x00000388
        /*0c2c*/ 	.short	0x010a
        /*0c2e*/ 	.byte	0x04
	.zero		1


	//   ....[182]....
        /*0c30*/ 	.word	0x00005280
        /*0c34*/ 	.word	0x000000ff
        /*0c38*/ 	.word	0x00000380
        /*0c3c*/ 	.short	0x010a
        /*0c3e*/ 	.byte	0x04
	.zero		1


	//   ....[183]....
        /*0c40*/ 	.word	0x00005320
        /*0c44*/ 	.word	0x000000ff
        /*0c48*/ 	.word	0x00000000
        /*0c4c*/ 	.short	0x0101
        /*0c4e*/ 	.byte	0x05
	.zero		1


	//   ....[184]....
        /*0c50*/ 	.word	0x00005360
        /*0c54*/ 	.word	0x000000ff
        /*0c58*/ 	.word	0x00000388
        /*0c5c*/ 	.short	0x0106
        /*0c5e*/ 	.byte	0x04
	.zero		1


	//   ....[185]....
        /*0c60*/ 	.word	0x000053a0
        /*0c64*/ 	.word	0x00000000
        /*0c68*/ 	.word	0x00000388
        /*0c6c*/ 	.short	0x010a
        /*0c6e*/ 	.byte	0xff
	.zero		1


	//   ....[186]....
        /*0c70*/ 	.word	0x00005880
        /*0c74*/ 	.word	0x000000ff
        /*0c78*/ 	.word	0x00000380
        /*0c7c*/ 	.short	0x010a
        /*0c7e*/ 	.byte	0x0f
	.zero		1


	//   ....[187]....
        /*0c80*/ 	.word	0x00005930
        /*0c84*/ 	.word	0x000000ff
        /*0c88*/ 	.word	0x00000000
        /*0c8c*/ 	.short	0x0101
        /*0c8e*/ 	.byte	0x17
	.zero		1


	//   ....[188]....
        /*0c90*/ 	.word	0x00005940
        /*0c94*/ 	.word	0x000000ff
        /*0c98*/ 	.word	0x000003a0
        /*0c9c*/ 	.short	0x010a
        /*0c9e*/ 	.byte	0x13
	.zero		1


	//   ....[189]....
        /*0ca0*/ 	.word	0x000059d0
        /*0ca4*/ 	.word	0x000000ff
        /*0ca8*/ 	.word	0x00000000
        /*0cac*/ 	.short	0x010a
        /*0cae*/ 	.byte	0x04
	.zero		1


	//   ....[190]....
        /*0cb0*/ 	.word	0x00005a70
        /*0cb4*/ 	.word	0x000000ff
        /*0cb8*/ 	.word	0x00000000
        /*0cbc*/ 	.short	0x010a
        /*0cbe*/ 	.byte	0x0b
	.zero		1


	//   ....[191]....
        /*0cc0*/ 	.word	0x00005ba0
        /*0cc4*/ 	.word	0x000000ff
        /*0cc8*/ 	.word	0x00000000
        /*0ccc*/ 	.short	0x010a
        /*0cce*/ 	.byte	0x04
	.zero		1


	//   ....[192]....
        /*0cd0*/ 	.word	0x00005d70
        /*0cd4*/ 	.word	0x000000ff
        /*0cd8*/ 	.word	0x00000000
        /*0cdc*/ 	.short	0x010a
        /*0cde*/ 	.byte	0x04
	.zero		1


	//   ....[193]....
        /*0ce0*/ 	.word	0x00005e00
        /*0ce4*/ 	.word	0x000000ff
        /*0ce8*/ 	.word	0x00000000
        /*0cec*/ 	.short	0x010a
        /*0cee*/ 	.byte	0x04
	.zero		1


	//   ....[194]....
        /*0cf0*/ 	.word	0x000064b0
        /*0cf4*/ 	.word	0x000000ff
        /*0cf8*/ 	.word	0x00000380
        /*0cfc*/ 	.short	0x010a
        /*0cfe*/ 	.byte	0x18
	.zero		1


	//   ....[195]....
        /*0d00*/ 	.word	0x00006550
        /*0d04*/ 	.word	0x000000ff
        /*0d08*/ 	.word	0x00000000
        /*0d0c*/ 	.short	0x0101
        /*0d0e*/ 	.byte	0x28
	.zero		1


	//   ....[196]....
        /*0d10*/ 	.word	0x00006a80
        /*0d14*/ 	.word	0x000000ff
        /*0d18*/ 	.word	0x00000378
        /*0d1c*/ 	.short	0x010a
        /*0d1e*/ 	.byte	0x18
	.zero		1


	//   ....[197]....
        /*0d20*/ 	.word	0x00006d30
        /*0d24*/ 	.word	0x000000ff
        /*0d28*/ 	.word	0x00000368
        /*0d2c*/ 	.short	0x010a
        /*0d2e*/ 	.byte	0x18
	.zero		1


	//   ....[198]....
        /*0d30*/ 	.word	0x00006ff0
        /*0d34*/ 	.word	0x000000ff
        /*0d38*/ 	.word	0x00000360
        /*0d3c*/ 	.short	0x010b
        /*0d3e*/ 	.byte	0x18
	.zero		1


	//   ....[199]....
        /*0d40*/ 	.word	0x00007020
        /*0d44*/ 	.word	0x000000ff
        /*0d48*/ 	.word	0x00000000
        /*0d4c*/ 	.short	0x0101
        /*0d4e*/ 	.byte	0x2e
	.zero		1


	//   ....[200]....
        /*0d50*/ 	.word	0x000070b0
        /*0d54*/ 	.word	0x00000000
        /*0d58*/ 	.word	0x00000368
        /*0d5c*/ 	.short	0x010a
        /*0d5e*/ 	.byte	0xff
	.zero		1


	//   ....[201]....
        /*0d60*/ 	.word	0x00007430
        /*0d64*/ 	.word	0x000000ff
        /*0d68*/ 	.word	0x00000380
        /*0d6c*/ 	.short	0x010a
        /*0d6e*/ 	.byte	0x2c
	.zero		1


	//   ....[202]....
        /*0d70*/ 	.word	0x00007500
        /*0d74*/ 	.word	0x000000ff
        /*0d78*/ 	.word	0x00000000
        /*0d7c*/ 	.short	0x0101
        /*0d7e*/ 	.byte	0x04
	.zero		1


	//   ....[203]....
        /*0d80*/ 	.word	0x00008240
        /*0d84*/ 	.word	0x000000ff
        /*0d88*/ 	.word	0x00000360
        /*0d8c*/ 	.short	0x010a
        /*0d8e*/ 	.byte	0x2c
	.zero		1


	//   ....[204]....
        /*0d90*/ 	.word	0x00008250
        /*0d94*/ 	.word	0x00000048
        /*0d98*/ 	.word	0x00000390
        /*0d9c*/ 	.short	0x010a
        /*0d9e*/ 	.byte	0xff
	.zero		1


	//   ....[205]....
        /*0da0*/ 	.word	0x000083a0
        /*0da4*/ 	.word	0x000000ff
        /*0da8*/ 	.word	0x00000360
        /*0dac*/ 	.short	0x010a
        /*0dae*/ 	.byte	0x2c
	.zero		1


	//   ....[206]....
        /*0db0*/ 	.word	0x00008490
        /*0db4*/ 	.word	0x000000ff
        /*0db8*/ 	.word	0x00000000
        /*0dbc*/ 	.short	0x0101
        /*0dbe*/ 	.byte	0x04
	.zero		1


	//   ....[207]....
        /*0dc0*/ 	.word	0x000084f0
        /*0dc4*/ 	.word	0x00000048
        /*0dc8*/ 	.word	0x00000390
        /*0dcc*/ 	.short	0x010a
        /*0dce*/ 	.byte	0xff
	.zero		1


	//   ....[208]....
        /*0dd0*/ 	.word	0x00008900
        /*0dd4*/ 	.word	0x000000ff
        /*0dd8*/ 	.word	0x00000000
        /*0ddc*/ 	.short	0x0101
        /*0dde*/ 	.byte	0x04
	.zero		1


	//   ....[209]....
        /*0de0*/ 	.word	0x00009330
        /*0de4*/ 	.word	0x00000000
        /*0de8*/ 	.word	0x000001b0
        /*0dec*/ 	.short	0x010a
        /*0dee*/ 	.byte	0xff
	.zero		1


	//   ....[210]....
        /*0df0*/ 	.word	0x00009390
        /*0df4*/ 	.word	0x00000000
        /*0df8*/ 	.word	0x000001b0
        /*0dfc*/ 	.short	0x010a
        /*0dfe*/ 	.byte	0xff
	.zero		1


	//   ....[211]....
        /*0e00*/ 	.word	0x000093f0
        /*0e04*/ 	.word	0x00000000
        /*0e08*/ 	.word	0x00000380
        /*0e0c*/ 	.short	0x010a
        /*0e0e*/ 	.byte	0xff
	.zero		1


	//   ....[212]....
        /*0e10*/ 	.word	0x00009450
        /*0e14*/ 	.word	0x00000000
        /*0e18*/ 	.word	0x00000000
        /*0e1c*/ 	.short	0x010a
        /*0e1e*/ 	.byte	0xff
	.zero		1


	//   ....[213]....
        /*0e20*/ 	.word	0x000094b0
        /*0e24*/ 	.word	0x00000000
        /*0e28*/ 	.word	0x00000000
        /*0e2c*/ 	.short	0x010a
        /*0e2e*/ 	.byte	0xff
	.zero		1


	//   ....[214]....
        /*0e30*/ 	.word	0x00009510
        /*0e34*/ 	.word	0x00000000
        /*0e38*/ 	.word	0x00000000
        /*0e3c*/ 	.short	0x010a
        /*0e3e*/ 	.byte	0xff
	.zero		1


	//   ....[215]....
        /*0e40*/ 	.word	0x00009570
        /*0e44*/ 	.word	0x00000000
        /*0e48*/ 	.word	0x00000000
        /*0e4c*/ 	.short	0x010a
        /*0e4e*/ 	.byte	0xff
	.zero		1


	//   ....[216]....
        /*0e50*/ 	.word	0x000095d0
        /*0e54*/ 	.word	0x00000000
        /*0e58*/ 	.word	0x00000000
        /*0e5c*/ 	.short	0x010a
        /*0e5e*/ 	.byte	0xff
	.zero		1


	//   ....[217]....
        /*0e60*/ 	.word	0x00009630
        /*0e64*/ 	.word	0x00000000
        /*0e68*/ 	.word	0x00000000
        /*0e6c*/ 	.short	0x010a
        /*0e6e*/ 	.byte	0xff
	.zero		1


	//   ....[218]....
        /*0e70*/ 	.word	0x00009690
        /*0e74*/ 	.word	0x00000000
        /*0e78*/ 	.word	0x00000000
        /*0e7c*/ 	.short	0x010a
        /*0e7e*/ 	.byte	0xff
	.zero		1


	//   ....[219]....
        /*0e80*/ 	.word	0x000096f0
        /*0e84*/ 	.word	0x00000000
        /*0e88*/ 	.word	0x00000000
        /*0e8c*/ 	.short	0x010a
        /*0e8e*/ 	.byte	0xff
	.zero		1


	//   ....[220]....
        /*0e90*/ 	.word	0x00009750
        /*0e94*/ 	.word	0x00000000
        /*0e98*/ 	.word	0x00000000
        /*0e9c*/ 	.short	0x010a
        /*0e9e*/ 	.byte	0xff
	.zero		1


	//   ....[221]....
        /*0ea0*/ 	.word	0x000097b0
        /*0ea4*/ 	.word	0x00000000
        /*0ea8*/ 	.word	0x00000000
        /*0eac*/ 	.short	0x010a
        /*0eae*/ 	.byte	0xff
	.zero		1


	//   ....[222]....
        /*0eb0*/ 	.word	0x00009810
        /*0eb4*/ 	.word	0x00000000
        /*0eb8*/ 	.word	0x00000000
        /*0ebc*/ 	.short	0x010a
        /*0ebe*/ 	.byte	0xff
	.zero		1


	//   ....[223]....
        /*0ec0*/ 	.word	0x00009870
        /*0ec4*/ 	.word	0x00000000
        /*0ec8*/ 	.word	0x00000000
        /*0ecc*/ 	.short	0x010a
        /*0ece*/ 	.byte	0xff
	.zero		1


	//   ....[224]....
        /*0ed0*/ 	.word	0x000098d0
        /*0ed4*/ 	.word	0x00000000
        /*0ed8*/ 	.word	0x00000000
        /*0edc*/ 	.short	0x010a
        /*0ede*/ 	.byte	0xff
	.zero		1


	//   ....[225]....
        /*0ee0*/ 	.word	0x00009930
        /*0ee4*/ 	.word	0x00000000
        /*0ee8*/ 	.word	0x00000000
        /*0eec*/ 	.short	0x010a
        /*0eee*/ 	.byte	0xff
	.zero		1


	//   ....[226]....
        /*0ef0*/ 	.word	0x00009990
        /*0ef4*/ 	.word	0x00000000
        /*0ef8*/ 	.word	0x00000000
        /*0efc*/ 	.short	0x010a
        /*0efe*/ 	.byte	0xff
	.zero		1


	//   ....[227]....
        /*0f00*/ 	.word	0x000099f0
        /*0f04*/ 	.word	0x00000000
        /*0f08*/ 	.word	0x00000000
        /*0f0c*/ 	.short	0x010a
        /*0f0e*/ 	.byte	0xff
	.zero		1


	//   ....[228]....
        /*0f10*/ 	.word	0x00009a50
        /*0f14*/ 	.word	0x00000000
        /*0f18*/ 	.word	0x00000000
        /*0f1c*/ 	.short	0x010a
        /*0f1e*/ 	.byte	0xff
	.zero		1


	//   ....[229]....
        /*0f20*/ 	.word	0x00009ab0
        /*0f24*/ 	.word	0x00000000
        /*0f28*/ 	.word	0x00000000
        /*0f2c*/ 	.short	0x010a
        /*0f2e*/ 	.byte	0xff
	.zero		1


	//   ....[230]....
        /*0f30*/ 	.word	0x00009b10
        /*0f34*/ 	.word	0x00000000
        /*0f38*/ 	.word	0x00000000
        /*0f3c*/ 	.short	0x010a
        /*0f3e*/ 	.byte	0xff
	.zero		1


	//   ....[231]....
        /*0f40*/ 	.word	0x00009b70
        /*0f44*/ 	.word	0x00000000
        /*0f48*/ 	.word	0x00000000
        /*0f4c*/ 	.short	0x010a
        /*0f4e*/ 	.byte	0xff
	.zero		1


	//   ....[232]....
        /*0f50*/ 	.word	0x00009bd0
        /*0f54*/ 	.word	0x00000000
        /*0f58*/ 	.word	0x00000000
        /*0f5c*/ 	.short	0x010a
        /*0f5e*/ 	.byte	0xff
	.zero		1


	//   ....[233]....
        /*0f60*/ 	.word	0x00009c30
        /*0f64*/ 	.word	0x00000000
        /*0f68*/ 	.word	0x00000000
        /*0f6c*/ 	.short	0x010a
        /*0f6e*/ 	.byte	0xff
	.zero		1


	//   ....[234]....
        /*0f70*/ 	.word	0x00009c90
        /*0f74*/ 	.word	0x00000000
        /*0f78*/ 	.word	0x00000000
        /*0f7c*/ 	.short	0x010a
        /*0f7e*/ 	.byte	0xff
	.zero		1


	//   ....[235]....
        /*0f80*/ 	.word	0x00009cf0
        /*0f84*/ 	.word	0x00000000
        /*0f88*/ 	.word	0x00000000
        /*0f8c*/ 	.short	0x010a
        /*0f8e*/ 	.byte	0xff
	.zero		1


	//   ....[236]....
        /*0f90*/ 	.word	0x00009d50
        /*0f94*/ 	.word	0x00000000
        /*0f98*/ 	.word	0x00000000
        /*0f9c*/ 	.short	0x010a
        /*0f9e*/ 	.byte	0xff
	.zero		1


	//   ....[237]....
        /*0fa0*/ 	.word	0x00009db0
        /*0fa4*/ 	.word	0x00000000
        /*0fa8*/ 	.word	0x00000000
        /*0fac*/ 	.short	0x010a
        /*0fae*/ 	.byte	0xff
	.zero		1


	//   ....[238]....
        /*0fb0*/ 	.word	0x00009e10
        /*0fb4*/ 	.word	0x00000000
        /*0fb8*/ 	.word	0x00000000
        /*0fbc*/ 	.short	0x010a
        /*0fbe*/ 	.byte	0xff
	.zero		1


	//   ....[239]....
        /*0fc0*/ 	.word	0x00009e70
        /*0fc4*/ 	.word	0x00000000
        /*0fc8*/ 	.word	0x00000000
        /*0fcc*/ 	.short	0x010a
        /*0fce*/ 	.byte	0xff
	.zero		1


	//   ....[240]....
        /*0fd0*/ 	.word	0x00009ed0
        /*0fd4*/ 	.word	0x00000000
        /*0fd8*/ 	.word	0x00000000
        /*0fdc*/ 	.short	0x010a
        /*0fde*/ 	.byte	0xff
	.zero		1


	//   ....[241]....
        /*0fe0*/ 	.word	0x00009f30
        /*0fe4*/ 	.word	0x00000000
        /*0fe8*/ 	.word	0x00000000
        /*0fec*/ 	.short	0x010a
        /*0fee*/ 	.byte	0xff
	.zero		1


	//   ....[242]....
        /*0ff0*/ 	.word	0x00009f90
        /*0ff4*/ 	.word	0x00000000
        /*0ff8*/ 	.word	0x00000000
        /*0ffc*/ 	.short	0x010a
        /*0ffe*/ 	.byte	0xff
	.zero		1


	//   ....[243]....
        /*1000*/ 	.word	0x00009ff0
        /*1004*/ 	.word	0x00000000
        /*1008*/ 	.word	0x00000000
        /*100c*/ 	.short	0x010a
        /*100e*/ 	.byte	0xff
	.zero		1


	//   ....[244]....
        /*1010*/ 	.word	0x0000a050
        /*1014*/ 	.word	0x00000000
        /*1018*/ 	.word	0x00000000
        /*101c*/ 	.short	0x010a
        /*101e*/ 	.byte	0xff
	.zero		1


	//   ....[245]....
        /*1020*/ 	.word	0x0000a0b0
        /*1024*/ 	.word	0x00000000
        /*1028*/ 	.word	0x00000000
        /*102c*/ 	.short	0x010a
        /*102e*/ 	.byte	0xff
	.zero		1


	//   ....[246]....
        /*1030*/ 	.word	0x0000a110
        /*1034*/ 	.word	0x00000000
        /*1038*/ 	.word	0x00000000
        /*103c*/ 	.short	0x010a
        /*103e*/ 	.byte	0xff
	.zero		1


	//   ....[247]....
        /*1040*/ 	.word	0x0000a170
        /*1044*/ 	.word	0x00000000
        /*1048*/ 	.word	0x00000000
        /*104c*/ 	.short	0x010a
        /*104e*/ 	.byte	0xff
	.zero		1


	//   ....[248]....
        /*1050*/ 	.word	0x0000a1d0
        /*1054*/ 	.word	0x00000000
        /*1058*/ 	.word	0x00000000
        /*105c*/ 	.short	0x010a
        /*105e*/ 	.byte	0xff
	.zero		1


	//   ....[249]....
        /*1060*/ 	.word	0x0000a230
        /*1064*/ 	.word	0x00000000
        /*1068*/ 	.word	0x00000000
        /*106c*/ 	.short	0x010a
        /*106e*/ 	.byte	0xff
	.zero		1


	//   ....[250]....
        /*1070*/ 	.word	0x0000a290
        /*1074*/ 	.word	0x00000000
        /*1078*/ 	.word	0x00000000
        /*107c*/ 	.short	0x010a
        /*107e*/ 	.byte	0xff
	.zero		1


	//   ....[251]....
        /*1080*/ 	.word	0x0000a2f0
        /*1084*/ 	.word	0x00000000
        /*1088*/ 	.word	0x00000000
        /*108c*/ 	.short	0x010a
        /*108e*/ 	.byte	0xff
	.zero		1


	//   ....[252]....
        /*1090*/ 	.word	0x0000a350
        /*1094*/ 	.word	0x00000000
        /*1098*/ 	.word	0x00000000
        /*109c*/ 	.short	0x010a
        /*109e*/ 	.byte	0xff
	.zero		1


	//   ....[253]....
        /*10a0*/ 	.word	0x0000a3b0
        /*10a4*/ 	.word	0x00000000
        /*10a8*/ 	.word	0x00000000
        /*10ac*/ 	.short	0x010a
        /*10ae*/ 	.byte	0xff
	.zero		1


	//   ....[254]....
        /*10b0*/ 	.word	0x0000a410
        /*10b4*/ 	.word	0x00000000
        /*10b8*/ 	.word	0x00000000
        /*10bc*/ 	.short	0x010a
        /*10be*/ 	.byte	0xff
	.zero		1


	//   ....[255]....
        /*10c0*/ 	.word	0x0000a470
        /*10c4*/ 	.word	0x00000000
        /*10c8*/ 	.word	0x00000000
        /*10cc*/ 	.short	0x010a
        /*10ce*/ 	.byte	0xff
	.zero		1


	//   ....[0]....
        /*10d0*/ 	.word	0x0000a4d0
        /*10d4*/ 	.word	0x00000000
        /*10d8*/ 	.word	0x00000000
        /*10dc*/ 	.short	0x010a
        /*10de*/ 	.byte	0xff
	.zero		1


	//   ....[1]....
        /*10e0*/ 	.word	0x0000a530
        /*10e4*/ 	.word	0x00000000
        /*10e8*/ 	.word	0x00000000
        /*10ec*/ 	.short	0x010a
        /*10ee*/ 	.byte	0xff
	.zero		1


	//   ....[2]....
        /*10f0*/ 	.word	0x0000a590
        /*10f4*/ 	.word	0x00000000
        /*10f8*/ 	.word	0x00000000
        /*10fc*/ 	.short	0x010a
        /*10fe*/ 	.byte	0xff
	.zero		1


	//   ....[3]....
        /*1100*/ 	.word	0x0000a5f0
        /*1104*/ 	.word	0x00000000
        /*1108*/ 	.word	0x00000000
        /*110c*/ 	.short	0x010a
        /*110e*/ 	.byte	0xff
	.zero		1


	//   ....[4]....
        /*1110*/ 	.word	0x0000a650
        /*1114*/ 	.word	0x00000000
        /*1118*/ 	.word	0x00000000
        /*111c*/ 	.short	0x010a
        /*111e*/ 	.byte	0xff
	.zero		1


	//   ....[5]....
        /*1120*/ 	.word	0x0000a6b0
        /*1124*/ 	.word	0x00000000
        /*1128*/ 	.word	0x00000000
        /*112c*/ 	.short	0x010a
        /*112e*/ 	.byte	0xff
	.zero		1


	//   ....[6]....
        /*1130*/ 	.word	0x0000a710
        /*1134*/ 	.word	0x00000000
        /*1138*/ 	.word	0x00000000
        /*113c*/ 	.short	0x010a
        /*113e*/ 	.byte	0xff
	.zero		1


	//   ....[7]....
        /*1140*/ 	.word	0x0000a770
        /*1144*/ 	.word	0x00000000
        /*1148*/ 	.word	0x00000000
        /*114c*/ 	.short	0x010a
        /*114e*/ 	.byte	0xff
	.zero		1


	//   ....[8]....
        /*1150*/ 	.word	0x0000a7d0
        /*1154*/ 	.word	0x00000000
        /*1158*/ 	.word	0x00000000
        /*115c*/ 	.short	0x010a
        /*115e*/ 	.byte	0xff
	.zero		1


	//   ....[9]....
        /*1160*/ 	.word	0x0000a830
        /*1164*/ 	.word	0x00000004
        /*1168*/ 	.word	0x00000388
        /*116c*/ 	.short	0x010a
        /*116e*/ 	.byte	0xff
	.zero		1


	//   ....[10]....
        /*1170*/ 	.word	0x0000a890
        /*1174*/ 	.word	0x00000004
        /*1178*/ 	.word	0x00000380
        /*117c*/ 	.short	0x010a
        /*117e*/ 	.byte	0xff
	.zero		1


	//   ....[11]....
        /*1180*/ 	.word	0x0000a8f0
        /*1184*/ 	.word	0x00000000
        /*1188*/ 	.word	0x00000380
        /*118c*/ 	.short	0x010a
        /*118e*/ 	.byte	0xff
	.zero		1


	//   ....[12]....
        /*1190*/ 	.word	0x0000a950
        /*1194*/ 	.word	0x00000005
        /*1198*/ 	.word	0x000003a0
        /*119c*/ 	.short	0x010a
        /*119e*/ 	.byte	0xff
	.zero		1


	//   ....[13]....
        /*11a0*/ 	.word	0x0000a9b0
        /*11a4*/ 	.word	0x00000000
        /*11a8*/ 	.word	0x00000000
        /*11ac*/ 	.short	0x010a
        /*11ae*/ 	.byte	0xff
	.zero		1


	//   ....[14]....
        /*11b0*/ 	.word	0x0000aa10
        /*11b4*/ 	.word	0x00000000
        /*11b8*/ 	.word	0x00000000
        /*11bc*/ 	.short	0x010a
        /*11be*/ 	.byte	0xff
	.zero		1


	//   ....[15]....
        /*11c0*/ 	.word	0x0000aa70
        /*11c4*/ 	.word	0x00000000
        /*11c8*/ 	.word	0x00000000
        /*11cc*/ 	.short	0x010a
        /*11ce*/ 	.byte	0xff
	.zero		1


	//   ....[16]....
        /*11d0*/ 	.word	0x0000aad0
        /*11d4*/ 	.word	0x00000000
        /*11d8*/ 	.word	0x00000380
        /*11dc*/ 	.short	0x010a
        /*11de*/ 	.byte	0xff
	.zero		1


	//   ....[17]....
        /*11e0*/ 	.word	0x0000ab30
        /*11e4*/ 	.word	0x00000008
        /*11e8*/ 	.word	0x00000378
        /*11ec*/ 	.short	0x010a
        /*11ee*/ 	.byte	0xff
	.zero		1


	//   ....[18]....
        /*11f0*/ 	.word	0x0000ab90
        /*11f4*/ 	.word	0x00000009
        /*11f8*/ 	.word	0x00000368
        /*11fc*/ 	.short	0x010a
        /*11fe*/ 	.byte	0xff
	.zero		1


	//   ....[19]....
        /*1200*/ 	.word	0x0000abf0
        /*1204*/ 	.word	0x00000000
        /*1208*/ 	.word	0x00000380
        /*120c*/ 	.short	0x010a
        /*120e*/ 	.byte	0xff
	.zero		1


	//   ....[20]....
        /*1210*/ 	.word	0x0000ac50
        /*1214*/ 	.word	0x00000000
        /*1218*/ 	.word	0x00000360
        /*121c*/ 	.short	0x010a
        /*121e*/ 	.byte	0xff
	.zero		1


	//   ....[21]....
        /*1220*/ 	.word	0x0000aca0
        /*1224*/ 	.word	0x00000048
        /*1228*/ 	.word	0x00000390
        /*122c*/ 	.short	0x010a
        /*122e*/ 	.byte	0xff
	.zero		1


	//----- nvinfo : EIATTR_NUM_MBARRIERS
	.align		4
.L_47:
        /*1230*/ 	.byte	0x03, 0x38
        /*1232*/ 	.short	0x0076


	//----- nvinfo : EIATTR_EXIT_INSTR_OFFSETS
	.align		4
        /*1234*/ 	.byte	0x04, 0x1c
        /*1236*/ 	.short	(.L_49 - .L_48)


	//   ....[0]....
.L_48:
        /*1238*/ 	.word	0x000050c0


	//   ....[1]....
        /*123c*/ 	.word	0x00005370


	//   ....[2]....
        /*1240*/ 	.word	0x000053d0


	//   ....[3]....
        /*1244*/ 	.word	0x00006070


	//   ....[4]....
        /*1248*/ 	.word	0x000070e0


	//   ....[5]....
        /*124c*/ 	.word	0x00007120


	//   ....[6]....
        /*1250*/ 	.word	0x00009310


	//----- nvinfo : EIATTR_MAX_THREADS
	.align		4
.L_49:
        /*1254*/ 	.byte	0x04, 0x05
        /*1256*/ 	.short	(.L_51 - .L_50)
.L_50:
        /*1258*/ 	.word	0x00000100
        /*125c*/ 	.word	0x00000001
        /*1260*/ 	.word	0x00000001


	//----- nvinfo : EIATTR_CRS_STACK_SIZE
	.align		4
.L_51:
        /*1264*/ 	.byte	0x04, 0x1e
        /*1266*/ 	.short	(.L_53 - .L_52)
.L_52:
        /*1268*/ 	.word	0x00000000


	//----- nvinfo : EIATTR_CBANK_PARAM_SIZE
	.align		4
.L_53:
        /*126c*/ 	.byte	0x03, 0x19
        /*126e*/ 	.short	0x0800


	//----- nvinfo : EIATTR_PARAM_CBANK
	.align		4
        /*1270*/ 	.byte	0x04, 0x0a
        /*1272*/ 	.short	(.L_55 - .L_54)
	.align		4
.L_54:
        /*1274*/ 	.word	index@(.nv.constant0._ZN7cutlass13device_kernelINS_4conv6kernel13ConvUniversalINS1_16ConvProblemShapeILNS1_8OperatorE2ELi2EEENS1_10collective14CollectiveConvINS1_47MainloopSm100TmaUmmaWarpSpecializedImplicitGemmILS5_2ELi54ELi2ELi1ELi2EN4cute5tupleIJNSA_1CILi1EEESD_SD_EEEEENSB_IJNSC_ILi64EEENSB_IJSG_EEENSB_IJNSC_ILi32EEEEEEEEENS_12float_e4m3_tESL_NSA_8TiledMMAINSA_8MMA_AtomIJNSA_10MMA_TraitsINSA_19SM100_MMA_F8F6F4_SSEJSL_SL_fSG_SG_NSA_17integral_constantINSA_4UMMA5MajorELSS_1EEEST_NSQ_INSR_7ScaleInELSU_0EEESV_EEEEEENSA_6LayoutISE_NSB_IJNSC_ILi0EEESZ_SZ_EEEEENSB_IJNSA_10UnderscoreES12_S12_EEEEENS7_6detail27Sm100ImplicitGemmTileTraitsINSA_13SM90_TMA_LOADENSA_14ComposedLayoutINSA_7SwizzleILi2ELi4ELi3EEENSA_18smem_ptr_flag_bitsILi8EEENSY_INSB_IJSG_NSC_ILi8EEEEEENSB_IJSD_SG_EEEEEEEvEENS16_INSA_20SM90_TMA_LOAD_IM2COLES1H_vEEEENS_8epilogue10collective18CollectiveEpilogueINS1M_23Sm100TmaWarpSpecializedILi1ELi1ELi32ELb0ELb0EEEJSK_NSB_IJNSY_ISG_SD_EES1R_EEESL_NSB_IJlNSB_IJSD_llEEESZ_EEESL_S1U_NS1M_6fusion15FusionCallbacksIS1Q_NS1V_17LinearCombinationISL_fSL_fLNS_15FloatRoundStyleE2EEESK_S1S_JEEENSA_5SM1004TMEM4LOAD26SM100_TMEM_LOAD_16dp32b32xES17_NS18_IS1A_S1C_NSY_INSB_IJS1D_SG_EEENSB_IJSG_SD_EEEEEEENSA_39AutoVectorizingCopyWithAssumedAlignmentILi128EEENSA_14SM90_TMA_STOREES28_S2A_S2A_EEEvvEEEEvNT_6ParamsE)
        /*1278*/ 	.short	0x0380
        /*127a*/ 	.short	0x0800


	//----- nvinfo : EIATTR_SW_WAR
	.align		4
.L_55:
        /*127c*/ 	.byte	0x04, 0x36
        /*127e*/ 	.short	(.L_57 - .L_56)
.L_56:
        /*1280*/ 	.word	0x00000008
.L_57:


//--------------------- .nv.callgraph             --------------------------
	.section	.nv.callgraph,"",@"SHT_CUDA_CALLGRAPH"
	.align	4
	.sectionentsize	8
	.align		4
        /*0000*/ 	.word	0x00000000
	.align		4
        /*0004*/ 	.word	0xffffffff
	.align		4
        /*0008*/ 	.word	index@(_ZN7cutlass13device_kernelINS_4conv6kernel13ConvUniversalINS1_16ConvProblemShapeILNS1_8OperatorE2ELi2EEENS1_10collective14CollectiveConvINS1_47MainloopSm100TmaUmmaWarpSpecializedImplicitGemmILS5_2ELi54ELi2ELi1ELi2EN4cute5tupleIJNSA_1CILi1EEESD_SD_EEEEENSB_IJNSC_ILi64EEENSB_IJSG_EEENSB_IJNSC_ILi32EEEEEEEEENS_12float_e4m3_tESL_NSA_8TiledMMAINSA_8MMA_AtomIJNSA_10MMA_TraitsINSA_19SM100_MMA_F8F6F4_SSEJSL_SL_fSG_SG_NSA_17integral_constantINSA_4UMMA5MajorELSS_1EEEST_NSQ_INSR_7ScaleInELSU_0EEESV_EEEEEENSA_6LayoutISE_NSB_IJNSC_ILi0EEESZ_SZ_EEEEENSB_IJNSA_10UnderscoreES12_S12_EEEEENS7_6detail27Sm100ImplicitGemmTileTraitsINSA_13SM90_TMA_LOADENSA_14ComposedLayoutINSA_7SwizzleILi2ELi4ELi3EEENSA_18smem_ptr_flag_bitsILi8EEENSY_INSB_IJSG_NSC_ILi8EEEEEENSB_IJSD_SG_EEEEEEEvEENS16_INSA_20SM90_TMA_LOAD_IM2COLES1H_vEEEENS_8epilogue10collective18CollectiveEpilogueINS1M_23Sm100TmaWarpSpecializedILi1ELi1ELi32ELb0ELb0EEEJSK_NSB_IJNSY_ISG_SD_EES1R_EEESL_NSB_IJlNSB_IJSD_llEEESZ_EEESL_S1U_NS1M_6fusion15FusionCallbacksIS1Q_NS1V_17LinearCombinationISL_fSL_fLNS_15FloatRoundStyleE2EEESK_S1S_JEEENSA_5SM1004TMEM4LOAD26SM100_TMEM_LOAD_16dp32b32xES17_NS18_IS1A_S1C_NSY_INSB_IJS1D_SG_EEENSB_IJSG_SD_EEEEEEENSA_39AutoVectorizingCopyWithAssumedAlignmentILi128EEENSA_14SM90_TMA_STOREES28_S2A_S2A_EEEvvEEEEvNT_6ParamsE)
	.align		4
        /*000c*/ 	.word	index@(__assertfail)
	.align		4
        /*0010*/ 	.word	0x00000000
	.align		4
        /*0014*/ 	.word	0xfffffffe
	.align		4
        /*0018*/ 	.word	0x00000000
	.align		4
        /*001c*/ 	.word	0xfffffffd
	.align		4
        /*0020*/ 	.word	0x00000000
	.align		4
        /*0024*/ 	.word	0xfffffffc


//--------------------- .nv.constant4             --------------------------
	.section	.nv.constant4,"a",@progbits
	.align	8
	.align		8
.nv.constant4:
        /*0000*/ 	.dword	__assertfail
	.align		8
        /*0008*/ 	.dword	__unnamed_1
	.align		8
        /*0010*/ 	.dword	__unnamed_2
	.align		8
        /*0018*/ 	.dword	_ZN39_INTERNAL_1d2039bb_4_k_cu_8fe7f285_31064cuda3std3__45__cpo5beginE
	.align		8
        /*0020*/ 	.dword	_ZN39_INTERNAL_1d2039bb_4_k_cu_8fe7f285_31064cuda3std3__45__cpo3endE
	.align		8
        /*0028*/ 	.dword	_ZN39_INTERNAL_1d2039bb_4_k_cu_8fe7f285_31064cuda3std3__45__cpo6cbeginE
	.align		8
        /*0030*/ 	.dword	_ZN39_INTERNAL_1d2039bb_4_k_cu_8fe7f285_31064cuda3std3__45__cpo4cendE
	.align		8
        /*0038*/ 	.dword	_ZN39_INTERNAL_1d2039bb_4_k_cu_8fe7f285_31064cuda3std3__441_GLOBAL__N__1d2039bb_4_k_cu_8fe7f285_31066ignoreE
	.align		8
        /*0040*/ 	.dword	_ZN39_INTERNAL_1d2039bb_4_k_cu_8fe7f285_31064cuda3std3__419piecewise_constructE
	.align		8
        /*0048*/ 	.dword	_ZN39_INTERNAL_1d2039bb_4_k_cu_8fe7f285_31064cuda3std3__48in_placeE
	.align		8
        /*0050*/ 	.dword	_ZN39_INTERNAL_1d2039bb_4_k_cu_8fe7f285_31064cuda3std6ranges3__45__cpo4swapE
	.align		8
        /*0058*/ 	.dword	_ZN39_INTERNAL_1d2039bb_4_k_cu_8fe7f285_31064cuda3std6ranges3__45__cpo9iter_moveE
	.align		8
        /*0060*/ 	.dword	_ZN39_INTERNAL_1d2039bb_4_k_cu_8fe7f285_31064cute7productE
	.align		8
        /*0068*/ 	.dword	_ZN39_INTERNAL_1d2039bb_4_k_cu_8fe7f285_31064cute1_E
	.align		8
        /*0070*/ 	.dword	$str$27
	.align		8
        /*0078*/ 	.dword	$str$28
	.align		8
        /*0080*/ 	.dword	$str$29
	.align		8
        /*0088*/ 	.dword	$str$30


//--------------------- .text._ZN7cutlass13device_kernelINS_4conv6kernel13ConvUniversalINS1_16ConvProblemShapeILNS1_8OperatorE2ELi2EEENS1_10collective14CollectiveConvINS1_47MainloopSm100TmaUmmaWarpSpecializedImplicitGemmILS5_2ELi54ELi2ELi1ELi2EN4cute5tupleIJNSA_1CILi1EEESD_SD_EEEEENSB_IJNSC_ILi64EEENSB_IJSG_EEENSB_IJNSC_ILi32EEEEEEEEENS_12float_e4m3_tESL_NSA_8TiledMMAINSA_8MMA_AtomIJNSA_10MMA_TraitsINSA_19SM100_MMA_F8F6F4_SSEJSL_SL_fSG_SG_NSA_17integral_constantINSA_4UMMA5MajorELSS_1EEEST_NSQ_INSR_7ScaleInELSU_0EEESV_EEEEEENSA_6LayoutISE_NSB_IJNSC_ILi0EEESZ_SZ_EEEEENSB_IJNSA_10UnderscoreES12_S12_EEEEENS7_6detail27Sm100ImplicitGemmTileTraitsINSA_13SM90_TMA_LOADENSA_14ComposedLayoutINSA_7SwizzleILi2ELi4ELi3EEENSA_18smem_ptr_flag_bitsILi8EEENSY_INSB_IJSG_NSC_ILi8EEEEEENSB_IJSD_SG_EEEEEEEvEENS16_INSA_20SM90_TMA_LOAD_IM2COLES1H_vEEEENS_8epilogue10collective18CollectiveEpilogueINS1M_23Sm100TmaWarpSpecializedILi1ELi1ELi32ELb0ELb0EEEJSK_NSB_IJNSY_ISG_SD_EES1R_EEESL_NSB_IJlNSB_IJSD_llEEESZ_EEESL_S1U_NS1M_6fusion15FusionCallbacksIS1Q_NS1V_17LinearCombinationISL_fSL_fLNS_15FloatRoundStyleE2EEESK_S1S_JEEENSA_5SM1004TMEM4LOAD26SM100_TMEM_LOAD_16dp32b32xES17_NS18_IS1A_S1C_NSY_INSB_IJS1D_SG_EEENSB_IJSG_SD_EEEEEEENSA_39AutoVectorizingCopyWithAssumedAlignmentILi128EEENSA_14SM90_TMA_STOREES28_S2A_S2A_EEEvvEEEEvNT_6ParamsE --------------------------
	.section	.text._ZN7cutlass13device_kernelINS_4conv6kernel13ConvUniversalINS1_16ConvProblemShapeILNS1_8OperatorE2ELi2EEENS1_10collective14CollectiveConvINS1_47MainloopSm100TmaUmmaWarpSpecializedImplicitGemmILS5_2ELi54ELi2ELi1ELi2EN4cute5tupleIJNSA_1CILi1EEESD_SD_EEEEENSB_IJNSC_ILi64EEENSB_IJSG_EEENSB_IJNSC_ILi32EEEEEEEEENS_12float_e4m3_tESL_NSA_8TiledMMAINSA_8MMA_AtomIJNSA_10MMA_TraitsINSA_19SM100_MMA_F8F6F4_SSEJSL_SL_fSG_SG_NSA_17integral_constantINSA_4UMMA5MajorELSS_1EEEST_NSQ_INSR_7ScaleInELSU_0EEESV_EEEEEENSA_6LayoutISE_NSB_IJNSC_ILi0EEESZ_SZ_EEEEENSB_IJNSA_10UnderscoreES12_S12_EEEEENS7_6detail27Sm100ImplicitGemmTileTraitsINSA_13SM90_TMA_LOADENSA_14ComposedLayoutINSA_7SwizzleILi2ELi4ELi3EEENSA_18smem_ptr_flag_bitsILi8EEENSY_INSB_IJSG_NSC_ILi8EEEEEENSB_IJSD_SG_EEEEEEEvEENS16_INSA_20SM90_TMA_LOAD_IM2COLES1H_vEEEENS_8epilogue10collective18CollectiveEpilogueINS1M_23Sm100TmaWarpSpecializedILi1ELi1ELi32ELb0ELb0EEEJSK_NSB_IJNSY_ISG_SD_EES1R_EEESL_NSB_IJlNSB_IJSD_llEEESZ_EEESL_S1U_NS1M_6fusion15FusionCallbacksIS1Q_NS1V_17LinearCombinationISL_fSL_fLNS_15FloatRoundStyleE2EEESK_S1S_JEEENSA_5SM1004TMEM4LOAD26SM100_TMEM_LOAD_16dp32b32xES17_NS18_IS1A_S1C_NSY_INSB_IJS1D_SG_EEENSB_IJSG_SD_EEEEEEENSA_39AutoVectorizingCopyWithAssumedAlignmentILi128EEENSA_14SM90_TMA_STOREES28_S2A_S2A_EEEvvEEEEvNT_6ParamsE,"ax",@progbits
	.align	128
.text._ZN7cutlass13device_kernelINS_4conv6kernel13ConvUniversalINS1_16ConvProblemShapeILNS1_8OperatorE2ELi2EEENS1_10collective14CollectiveConvINS1_47MainloopSm100TmaUmmaWarpSpecializedImplicitGemmILS5_2ELi54ELi2ELi1ELi2EN4cute5tupleIJNSA_1CILi1EEESD_SD_EEEEENSB_IJNSC_ILi64EEENSB_IJSG_EEENSB_IJNSC_ILi32EEEEEEEEENS_12float_e4m3_tESL_NSA_8TiledMMAINSA_8MMA_AtomIJNSA_10MMA_TraitsINSA_19SM100_MMA_F8F6F4_SSEJSL_SL_fSG_SG_NSA_17integral_constantINSA_4UMMA5MajorELSS_1EEEST_NSQ_INSR_7ScaleInELSU_0EEESV_EEEEEENSA_6LayoutISE_NSB_IJNSC_ILi0EEESZ_SZ_EEEEENSB_IJNSA_10UnderscoreES12_S12_EEEEENS7_6detail27Sm100ImplicitGemmTileTraitsINSA_13SM90_TMA_LOADENSA_14ComposedLayoutINSA_7SwizzleILi2ELi4ELi3EEENSA_18smem_ptr_flag_bitsILi8EEENSY_INSB_IJSG_NSC_ILi8EEEEEENSB_IJSD_SG_EEEEEEEvEENS16_INSA_20SM90_TMA_LOAD_IM2COLES1H_vEEEENS_8epilogue10collective18CollectiveEpilogueINS1M_23Sm100TmaWarpSpecializedILi1ELi1ELi32ELb0ELb0EEEJSK_NSB_IJNSY_ISG_SD_EES1R_EEESL_NSB_IJlNSB_IJSD_llEEESZ_EEESL_S1U_NS1M_6fusion15FusionCallbacksIS1Q_NS1V_17LinearCombinationISL_fSL_fLNS_15FloatRoundStyleE2EEESK_S1S_JEEENSA_5SM1004TMEM4LOAD26SM100_TMEM_LOAD_16dp32b32xES17_NS18_IS1A_S1C_NSY_INSB_IJS1D_SG_EEENSB_IJSG_SD_EEEEEEENSA_39AutoVectorizingCopyWithAssumedAlignmentILi128EEENSA_14SM90_TMA_STOREES28_S2A_S2A_EEEvvEEEEvNT_6ParamsE:
        .type           _ZN7cutlass13device_kernelINS_4conv6kernel13ConvUniversalINS1_16ConvProblemShapeILNS1_8OperatorE2ELi2EEENS1_10collective14CollectiveConvINS1_47MainloopSm100TmaUmmaWarpSpecializedImplicitGemmILS5_2ELi54ELi2ELi1ELi2EN4cute5tupleIJNSA_1CILi1EEESD_SD_EEEEENSB_IJNSC_ILi64EEENSB_IJSG_EEENSB_IJNSC_ILi32EEEEEEEEENS_12float_e4m3_tESL_NSA_8TiledMMAINSA_8MMA_AtomIJNSA_10MMA_TraitsINSA_19SM100_MMA_F8F6F4_SSEJSL_SL_fSG_SG_NSA_17integral_constantINSA_4UMMA5MajorELSS_1EEEST_NSQ_INSR_7ScaleInELSU_0EEESV_EEEEEENSA_6LayoutISE_NSB_IJNSC_ILi0EEESZ_SZ_EEEEENSB_IJNSA_10UnderscoreES12_S12_EEEEENS7_6detail27Sm100ImplicitGemmTileTraitsINSA_13SM90_TMA_LOADENSA_14ComposedLayoutINSA_7SwizzleILi2ELi4ELi3EEENSA_18smem_ptr_flag_bitsILi8EEENSY_INSB_IJSG_NSC_ILi8EEEEEENSB_IJSD_SG_EEEEEEEvEENS16_INSA_20SM90_TMA_LOAD_IM2COLES1H_vEEEENS_8epilogue10collective18CollectiveEpilogueINS1M_23Sm100TmaWarpSpecializedILi1ELi1ELi32ELb0ELb0EEEJSK_NSB_IJNSY_ISG_SD_EES1R_EEESL_NSB_IJlNSB_IJSD_llEEESZ_EEESL_S1U_NS1M_6fusion15FusionCallbacksIS1Q_NS1V_17LinearCombinationISL_fSL_fLNS_15FloatRoundStyleE2EEESK_S1S_JEEENSA_5SM1004TMEM4LOAD26SM100_TMEM_LOAD_16dp32b32xES17_NS18_IS1A_S1C_NSY_INSB_IJS1D_SG_EEENSB_IJSG_SD_EEEEEEENSA_39AutoVectorizingCopyWithAssumedAlignmentILi128EEENSA_14SM90_TMA_STOREES28_S2A_S2A_EEEvvEEEEvNT_6ParamsE,@function
        .size           _ZN7cutlass13device_kernelINS_4conv6kernel13ConvUniversalINS1_16ConvProblemShapeILNS1_8OperatorE2ELi2EEENS1_10collective14CollectiveConvINS1_47MainloopSm100TmaUmmaWarpSpecializedImplicitGemmILS5_2ELi54ELi2ELi1ELi2EN4cute5tupleIJNSA_1CILi1EEESD_SD_EEEEENSB_IJNSC_ILi64EEENSB_IJSG_EEENSB_IJNSC_ILi32EEEEEEEEENS_12float_e4m3_tESL_NSA_8TiledMMAINSA_8MMA_AtomIJNSA_10MMA_TraitsINSA_19SM100_MMA_F8F6F4_SSEJSL_SL_fSG_SG_NSA_17integral_constantINSA_4UMMA5MajorELSS_1EEEST_NSQ_INSR_7ScaleInELSU_0EEESV_EEEEEENSA_6LayoutISE_NSB_IJNSC_ILi0EEESZ_SZ_EEEEENSB_IJNSA_10UnderscoreES12_S12_EEEEENS7_6detail27Sm100ImplicitGemmTileTraitsINSA_13SM90_TMA_LOADENSA_14ComposedLayoutINSA_7SwizzleILi2ELi4ELi3EEENSA_18smem_ptr_flag_bitsILi8EEENSY_INSB_IJSG_NSC_ILi8EEEEEENSB_IJSD_SG_EEEEEEEvEENS16_INSA_20SM90_TMA_LOAD_IM2COLES1H_vEEEENS_8epilogue10collective18CollectiveEpilogueINS1M_23Sm100TmaWarpSpecializedILi1ELi1ELi32ELb0ELb0EEEJSK_NSB_IJNSY_ISG_SD_EES1R_EEESL_NSB_IJlNSB_IJSD_llEEESZ_EEESL_S1U_NS1M_6fusion15FusionCallbacksIS1Q_NS1V_17LinearCombinationISL_fSL_fLNS_15FloatRoundStyleE2EEESK_S1S_JEEENSA_5SM1004TMEM4LOAD26SM100_TMEM_LOAD_16dp32b32xES17_NS18_IS1A_S1C_NSY_INSB_IJS1D_SG_EEENSB_IJSG_SD_EEEEEEENSA_39AutoVectorizingCopyWithAssumedAlignmentILi128EEENSA_14SM90_TMA_STOREES28_S2A_S2A_EEEvvEEEEvNT_6ParamsE,(.L_x_271 - _ZN7cutlass13device_kernelINS_4conv6kernel13ConvUniversalINS1_16ConvProblemShapeILNS1_8OperatorE2ELi2EEENS1_10collective14CollectiveConvINS1_47MainloopSm100TmaUmmaWarpSpecializedImplicitGemmILS5_2ELi54ELi2ELi1ELi2EN4cute5tupleIJNSA_1CILi1EEESD_SD_EEEEENSB_IJNSC_ILi64EEENSB_IJSG_EEENSB_IJNSC_ILi32EEEEEEEEENS_12float_e4m3_tESL_NSA_8TiledMMAINSA_8MMA_AtomIJNSA_10MMA_TraitsINSA_19SM100_MMA_F8F6F4_SSEJSL_SL_fSG_SG_NSA_17integral_constantINSA_4UMMA5MajorELSS_1EEEST_NSQ_INSR_7ScaleInELSU_0EEESV_EEEEEENSA_6LayoutISE_NSB_IJNSC_ILi0EEESZ_SZ_EEEEENSB_IJNSA_10UnderscoreES12_S12_EEEEENS7_6detail27Sm100ImplicitGemmTileTraitsINSA_13SM90_TMA_LOADENSA_14ComposedLayoutINSA_7SwizzleILi2ELi4ELi3EEENSA_18smem_ptr_flag_bitsILi8EEENSY_INSB_IJSG_NSC_ILi8EEEEEENSB_IJSD_SG_EEEEEEEvEENS16_INSA_20SM90_TMA_LOAD_IM2COLES1H_vEEEENS_8epilogue10collective18CollectiveEpilogueINS1M_23Sm100TmaWarpSpecializedILi1ELi1ELi32ELb0ELb0EEEJSK_NSB_IJNSY_ISG_SD_EES1R_EEESL_NSB_IJlNSB_IJSD_llEEESZ_EEESL_S1U_NS1M_6fusion15FusionCallbacksIS1Q_NS1V_17LinearCombinationISL_fSL_fLNS_15FloatRoundStyleE2EEESK_S1S_JEEENSA_5SM1004TMEM4LOAD26SM100_TMEM_LOAD_16dp32b32xES17_NS18_IS1A_S1C_NSY_INSB_IJS1D_SG_EEENSB_IJSG_SD_EEEEEEENSA_39AutoVectorizingCopyWithAssumedAlignmentILi128EEENSA_14SM90_TMA_STOREES28_S2A_S2A_EEEvvEEEEvNT_6ParamsE)
        .other          _ZN7cutlass13device_kernelINS_4conv6kernel13ConvUniversalINS1_16ConvProblemShapeILNS1_8OperatorE2ELi2EEENS1_10collective14CollectiveConvINS1_47MainloopSm100TmaUmmaWarpSpecializedImplicitGemmILS5_2ELi54ELi2ELi1ELi2EN4cute5tupleIJNSA_1CILi1EEESD_SD_EEEEENSB_IJNSC_ILi64EEENSB_IJSG_EEENSB_IJNSC_ILi32EEEEEEEEENS_12float_e4m3_tESL_NSA_8TiledMMAINSA_8MMA_AtomIJNSA_10MMA_TraitsINSA_19SM100_MMA_F8F6F4_SSEJSL_SL_fSG_SG_NSA_17integral_constantINSA_4UMMA5MajorELSS_1EEEST_NSQ_INSR_7ScaleInELSU_0EEESV_EEEEEENSA_6LayoutISE_NSB_IJNSC_ILi0EEESZ_SZ_EEEEENSB_IJNSA_10UnderscoreES12_S12_EEEEENS7_6detail27Sm100ImplicitGemmTileTraitsINSA_13SM90_TMA_LOADENSA_14ComposedLayoutINSA_7SwizzleILi2ELi4ELi3EEENSA_18smem_ptr_flag_bitsILi8EEENSY_INSB_IJSG_NSC_ILi8EEEEEENSB_IJSD_SG_EEEEEEEvEENS16_INSA_20SM90_TMA_LOAD_IM2COLES1H_vEEEENS_8epilogue10collective18CollectiveEpilogueINS1M_23Sm100TmaWarpSpecializedILi1ELi1ELi32ELb0ELb0EEEJSK_NSB_IJNSY_ISG_SD_EES1R_EEESL_NSB_IJlNSB_IJSD_llEEESZ_EEESL_S1U_NS1M_6fusion15FusionCallbacksIS1Q_NS1V_17LinearCombinationISL_fSL_fLNS_15FloatRoundStyleE2EEESK_S1S_JEEENSA_5SM1004TMEM4LOAD26SM100_TMEM_LOAD_16dp32b32xES17_NS18_IS1A_S1C_NSY_INSB_IJS1D_SG_EEENSB_IJSG_SD_EEEEEEENSA_39AutoVectorizingCopyWithAssumedAlignmentILi128EEENSA_14SM90_TMA_STOREES28_S2A_S2A_EEEvvEEEEvNT_6ParamsE,@"STO_CUDA_ENTRY STV_DEFAULT"
_ZN7cutlass13device_kernelINS_4conv6kernel13ConvUniversalINS1_16ConvProblemShapeILNS1_8OperatorE2ELi2EEENS1_10collective14CollectiveConvINS1_47MainloopSm100TmaUmmaWarpSpecializedImplicitGemmILS5_2ELi54ELi2ELi1ELi2EN4cute5tupleIJNSA_1CILi1EEESD_SD_EEEEENSB_IJNSC_ILi64EEENSB_IJSG_EEENSB_IJNSC_ILi32EEEEEEEEENS_12float_e4m3_tESL_NSA_8TiledMMAINSA_8MMA_AtomIJNSA_10MMA_TraitsINSA_19SM100_MMA_F8F6F4_SSEJSL_SL_fSG_SG_NSA_17integral_constantINSA_4UMMA5MajorELSS_1EEEST_NSQ_INSR_7ScaleInELSU_0EEESV_EEEEEENSA_6LayoutISE_NSB_IJNSC_ILi0EEESZ_SZ_EEEEENSB_IJNSA_10UnderscoreES12_S12_EEEEENS7_6detail27Sm100ImplicitGemmTileTraitsINSA_13SM90_TMA_LOADENSA_14ComposedLayoutINSA_7SwizzleILi2ELi4ELi3EEENSA_18smem_ptr_flag_bitsILi8EEENSY_INSB_IJSG_NSC_ILi8EEEEEENSB_IJSD_SG_EEEEEEEvEENS16_INSA_20SM90_TMA_LOAD_IM2COLES1H_vEEEENS_8epilogue10collective18CollectiveEpilogueINS1M_23Sm100TmaWarpSpecializedILi1ELi1ELi32ELb0ELb0EEEJSK_NSB_IJNSY_ISG_SD_EES1R_EEESL_NSB_IJlNSB_IJSD_llEEESZ_EEESL_S1U_NS1M_6fusion15FusionCallbacksIS1Q_NS1V_17LinearCombinationISL_fSL_fLNS_15FloatRoundStyleE2EEESK_S1S_JEEENSA_5SM1004TMEM4LOAD26SM100_TMEM_LOAD_16dp32b32xES17_NS18_IS1A_S1C_NSY_INSB_IJS1D_SG_EEENSB_IJSG_SD_EEEEEEENSA_39AutoVectorizingCopyWithAssumedAlignmentILi128EEENSA_14SM90_TMA_STOREES28_S2A_S2A_EEEvvEEEEvNT_6ParamsE:
[----:B------:R-:W1:Y:S01]  /*0000*/  LDC R1, c[0x0][0x37c] ;  /* 0x0000df00ff017b82 */ /* 0x000e620000000800 */
[----:B------:R-:W2:Y:S07]  /*0010*/  S2R R76, SR_TID.X ;  /* 0x00000000004c7919 */ /* 0x000eae0000002100 */
[----:B------:R-:W3:Y:S01]  /*0020*/  LDC.64 R2, c[0x0][0x890] ;  /* 0x00022400ff027b82 */ /* 0x000ee20000000a00 */
[----:B------:R-:W-:Y:S01]  /*0030*/  ELECT P2, URZ, PT ;  /* 0x0000000000ff782f */ /* 0x000fe20003840000 */
[----:B-1----:R-:W-:Y:S01]  /*0040*/  VIADD R1, R1, 0xfffffff8 ;  /* 0xfffffff801017836 */ /* 0x002fe20000000000 */
[----:B------:R-:W-:-:S02]  /*0050*/  PRMT R82, RZ, 0x7610, R82 ;  /* 0x00007610ff527816 */ /* 0x000fc40000000052 */
[----:B---3--:R-:W-:-:S04]  /*0060*/  ISETP.NE.U32.AND P0, PT, R2, RZ, PT ;  /* 0x000000ff0200720c */ /* 0x008fc80003f05070 */
[----:B------:R-:W-:Y:S02]  /*0070*/  ISETP.NE.AND.EX P0, PT, R3, RZ, PT, P0 ;  /* 0x000000ff0300720c */ /* 0x000fe40003f05300 */
[----:B--2---:R-:W-:-:S05]  /*0080*/  SHF.R.U32.HI R83, RZ, 0x5, R76 ;  /* 0x00000005ff537819 */ /* 0x004fca000001164c */
[----:B------:R-:W1:Y:S02]  /*0090*/  SHFL.IDX PT, R0, R83, RZ, 0x1f ;  /* 0x00001fff53007589 */ /* 0x000e6400000e0000 */
[----:B-1----:R-:W-:-:S04]  /*00a0*/  R2UR UR15, R0 ;  /* 0x00000000000f72ca */ /* 0x002fc800000e0000 */
[----:B------:R-:W-:Y:S05]  /*00b0*/  @P0 BRA `(.L_x_0) ;  /* 0x0000000000300947 */ /* 0x000fea0003800000 */
[----:B------:R-:W1:Y:S02]  /*00c0*/  LDCU.64 UR4, c[0x0][0x888] ;  /* 0x00011100ff0477ac */ /* 0x000e640008000a00 */
[----:B-1----:R-:W-:-:S04]  /*00d0*/  UISETP.NE.U32.AND UP0, UPT, UR4, URZ, UPT ;  /* 0x000000ff0400728c */ /* 0x002fc8000bf05070 */
[----:B------:R-:W-:-:S09]  /*00e0*/  UISETP.NE.AND.EX UP0, UPT, UR5, URZ, UPT, UP0 ;  /* 0x000000ff0500728c */ /* 0x000fd2000bf05300 */
[----:B------:R-:W-:Y:S05]  /*00f0*/  BRA.U !UP0, `(.L_x_1) ;  /* 0x0000000108147547 */ /* 0x000fea000b800000 */
[----:B------:R-:W1:Y:S01]  /*0100*/  LDC.64 R4, c[0x0][0x888] ;  /* 0x00022200ff047b82 */ /* 0x000e620000000a00 */
[----:B------:R-:W1:Y:S02]  /*0110*/  LDCU.64 UR4, c[0x0][0x358] ;  /* 0x00006b00ff0477ac */ /* 0x000e640008000a00 */
[----:B-1----:R1:W5:Y:S01]  /*0120*/  LDG.E R39, desc[UR4][R4.64] ;  /* 0x0000000404277981 */ /* 0x002362000c1e1900 */
[----:B------:R-:W-:Y:S01]  /*0130*/  HFMA2 R82, -RZ, RZ, 0, 5.9604644775390625e-08 ;  /* 0x00000001ff527431 */ /* 0x000fe200000001ff */
[----:B------:R-:W-:Y:S05]  /*0140*/  BRA `(.L_x_0) ;  /* 0x00000000000c7947 */ /* 0x000fea0003800000 */
.L_x_1:
[----:B------:R-:W1:Y:S01]  /*0150*/  LDCU UR4, c[0x0][0x880] ;  /* 0x00011000ff0477ac */ /* 0x000e620008000800 */
[----:B------:R-:W-:Y:S01]  /*0160*/  HFMA2 R82, -RZ, RZ, 0, 5.9604644775390625e-08 ;  /* 0x00000001ff527431 */ /* 0x000fe200000001ff */
[----:B-1----:R-:W-:-:S07]  /*0170*/  MOV R39, UR4 ;  /* 0x0000000400277c02 */ /* 0x002fce0008000f00 */
.L_x_0:
[----:B------:R-:W2:Y:S02]  /*0180*/  LDCU.64 UR4, c[0x0][0x8b0] ;  /* 0x00011600ff0477ac */ /* 0x000ea40008000a00 */
[----:B--2---:R-:W-:-:S04]  /*0190*/  UISETP.NE.U32.AND UP0, UPT, UR4, URZ, UPT ;  /* 0x000000ff0400728c */ /* 0x004fc8000bf05070 */
[----:B------:R-:W-:-:S09]  /*01a0*/  UISETP.NE.AND.EX UP0, UPT, UR5, URZ, UPT, UP0 ;  /* 0x000000ff0500728c */ /* 0x000fd2000bf05300 */
[----:B------:R-:W-:Y:S05]  /*01b0*/  BRA.U UP0, `(.L_x_2) ;  /* 0x0000000100287547 */ /* 0x000fea000b800000 */
[----:B------:R-:W2:Y:S02]  /*01c0*/  LDCU.64 UR4, c[0x0][0x8a8] ;  /* 0x00011500ff0477ac */ /* 0x000ea40008000a00 */
[----:B--2---:R-:W-:-:S04]  /*01d0*/  UISETP.NE.U32.AND UP0, UPT, UR4, URZ, UPT ;  /* 0x000000ff0400728c */ /* 0x004fc8000bf05070 */
[----:B------:R-:W-:-:S09]  /*01e0*/  UISETP.NE.AND.EX UP0, UPT, UR5, URZ, UPT, UP0 ;  /* 0x000000ff0500728c */ /* 0x000fd2000bf05300 */
[----:B------:R-:W-:Y:S05]  /*01f0*/  BRA.U !UP0, `(.L_x_3) ;  /* 0x0000000108107547 */ /* 0x000fea000b800000 */
[----:B-1----:R-:W1:Y:S01]  /*0200*/  LDC.64 R4, c[0x0][0x8a8] ;  /* 0x00022a00ff047b82 */ /* 0x002e620000000a00 */
[----:B------:R-:W1:Y:S02]  /*0210*/  LDCU.64 UR4, c[0x0][0x358] ;  /* 0x00006b00ff0477ac */ /* 0x000e640008000a00 */
[----:B-1----:R2:W5:Y:S01]  /*0220*/  LDG.E R38, desc[UR4][R4.64] ;  /* 0x0000000404267981 */ /* 0x002562000c1e1900 */
[----:B------:R-:W-:Y:S05]  /*0230*/  BRA `(.L_x_2) ;  /* 0x0000000000087947 */ /* 0x000fea0003800000 */
.L_x_3:
[----:B------:R-:W2:Y:S02]  /*0240*/  LDCU UR4, c[0x0][0x8a0] ;  /* 0x00011400ff0477ac */ /* 0x000ea40008000800 */
[----:B--2---:R-:W-:Y:S02]  /*0250*/  MOV R38, UR4 ;  /* 0x0000000400267c02 */ /* 0x004fe40008000f00 */
.L_x_2:
[----:B-12---:R-:W1:Y:S01]  /*0260*/  LDC.64 R4, c[0x0][0x888] ;  /* 0x00022200ff047b82 */ /* 0x006e620000000a00 */
[----:B------:R-:W-:Y:S01]  /*0270*/  IMAD.U32 R0, RZ, RZ, UR15 ;  /* 0x0000000fff007e24 */ /* 0x000fe2000f8e00ff */
[----:B------:R-:W-:Y:S01]  /*0280*/  ISETP.EQ.U32.AND P4, PT, R2, RZ, PT ;  /* 0x000000ff0200720c */ /* 0x000fe20003f82070 */
[----:B------:R-:W-:Y:S03]  /*0290*/  BSSY.RECONVERGENT B0, `(.L_x_4) ;  /* 0x0000012000007945 */ /* 0x000fe60003800200 */
[----:B------:R-:W-:Y:S02]  /*02a0*/  ISETP.NE.OR P1, PT, R0, 0x1, !P2 ;  /* 0x000000010000780c */ /* 0x000fe40005725670 */
[----:B-1----:R-:W-:-:S04]  /*02b0*/  ISETP.NE.U32.AND P0, PT, R4, RZ, PT ;  /* 0x000000ff0400720c */ /* 0x002fc80003f05070 */
[----:B------:R-:W-:-:S13]  /*02c0*/  ISETP.NE.AND.EX P0, PT, R5, RZ, PT, P0 ;  /* 0x000000ff0500720c */ /* 0x000fda0003f05300 */
[----:B------:R-:W-:Y:S01]  /*02d0*/  VOTEU.ANY UP3, P0 ;  /* 0x0000000000ff7886 */ /* 0x000fe20000060100 */
[----:B------:R-:W-:Y:S02]  /*02e0*/  PLOP3.LUT P3, PT, PT, PT, UP3, 0x80, 0x8 ;  /* 0x000000000008781c */ /* 0x000fe40003f6f038 */
[----:B------:R-:W-:Y:S02]  /*02f0*/  ISETP.NE.OR P0, PT, R0, 0x3, !P2 ;  /* 0x000000030000780c */ /* 0x000fe40005705670 */
[----:B------:R-:W-:-:S04]  /*0300*/  ISETP.EQ.OR.EX P5, PT, R3, RZ, !P3, P4 ;  /* 0x000000ff0300720c */ /* 0x000fc80005fa2740 */
[----:B------:R-:W-:Y:S01]  /*0310*/  P2R R85, PR, RZ, 0x20 ;  /* 0x00000020ff557803 */ /* 0x000fe20000000000 */
[----:B------:R-:W-:Y:S05]  /*0320*/  @P1 BRA `(.L_x_5) ;  /* 0x0000000000201947 */ /* 0x000fea0003800000 */
[----:B------:R-:W1:Y:S02]  /*0330*/  LDCU.64 UR4, c[0x0][0x348] ;  /* 0x00006900ff0477ac */ /* 0x000e640008000a00 */
[----:B-1----:R-:W-:Y:S02]  /*0340*/  UIADD3 UR6, UP1, UPT, UR4, 0x80, URZ ;  /* 0x0000008004067890 */ /* 0x002fe4000ff3e0ff */
[----:B------:R-:W-:Y:S02]  /*0350*/  UIADD3 UR4, UP0, UPT, UR4, 0x180, URZ ;  /* 0x0000018004047890 */ /* 0x000fe4000ff1e0ff */
[----:B------:R-:W-:Y:S02]  /*0360*/  UIADD3.X UR7, UPT, UPT, URZ, UR5, URZ, UP1, !UPT ;  /* 0x00000005ff077290 */ /* 0x000fe40008ffe4ff */
[----:B------:R-:W-:-:S07]  /*0370*/  UIADD3.X UR5, UPT, UPT, URZ, UR5, URZ, UP0, !UPT ;  /* 0x00000005ff057290 */ /* 0x000fce00087fe4ff */
[----:B------:R1:W-:Y:S02]  /*0380*/  UTMACCTL.PF [UR6] ;  /* 0x00000000060079b9 */ /* 0x0003e40008040000 */
[----:B------:R1:W-:Y:S02]  /*0390*/  UTMACCTL.PF [UR4] ;  /* 0x00000000040079b9 */ /* 0x0003e40008040000 */
[----:B-1----:R-:W-:Y:S01]  /*03a0*/  NOP ;  /* 0x0000000000007918 */ /* 0x002fe20000000000 */
.L_x_5:
[----:B------:R-:W-:Y:S05]  /*03b0*/  BSYNC.RECONVERGENT B0 ;  /* 0x0000000000007941 */ /* 0x000fea0003800200 */
.L_x_4:
[----:B------:R-:W-:Y:S04]  /*03c0*/  BSSY.RECONVERGENT B0, `(.L_x_6) ;  /* 0x000000a000007945 */ /* 0x000fe80003800200 */
        /* <DEDUP_REMOVED lines=9> */
.L_x_7:
[----:B------:R-:W-:Y:S05]  /*0460*/  BSYNC.RECONVERGENT B0 ;  /* 0x0000000000007941 */ /* 0x000fea0003800200 */
.L_x_6:
[----:B------:R-:W-:Y:S01]  /*0470*/  UPLOP3.LUT UP2, UPT, UPT, UPT, UPT, 0x80, 0x8 ;  /* 0x000000000008789c */ /* 0x000fe20003f4f070 */
[----:B------:R-:W-:Y:S10]  /*0480*/  @!P5 BRA `(.L_x_8) ;  /* 0x000000000024d947 */ /* 0x000ff40003800000 */
[----:B------:R-:W-:Y:S01]  /*0490*/  ISETP.NE.U32.AND P1, PT, R2, RZ, PT ;  /* 0x000000ff0200720c */ /* 0x000fe20003f25070 */
[----:B------:R-:W-:Y:S01]  /*04a0*/  USEL UR4, URZ, 0xffffffff, UP3 ;  /* 0xffffffffff047887 */ /* 0x000fe20009800000 */
[----:B-----5:R-:W-:Y:S02]  /*04b0*/  FSETP.NEU.AND P0, PT, R39, RZ, PT ;  /* 0x000000ff2700720b */ /* 0x020fe40003f0d000 */
[----:B------:R-:W-:-:S11]  /*04c0*/  ISETP.NE.AND.EX P1, PT, R3, RZ, PT, P1 ;  /* 0x000000ff0300720c */ /* 0x000fd60003f25310 */
[----:B------:R-:W-:Y:S02]  /*04d0*/  VOTEU.ANY UP0, P0 ;  /* 0x0000000000ff7886 */ /* 0x000fe40000000100 */
[----:B------:R-:W-:-:S05]  /*04e0*/  VOTEU.ANY UP1, P1 ;  /* 0x0000000000ff7886 */ /* 0x000fca0000820100 */
[----:B------:R-:W-:-:S04]  /*04f0*/  @!UP1 USEL UR4, URZ, 0xffffffff, UP0 ;  /* 0xffffffffff049887 */ /* 0x000fc80008000000 */
[----:B------:R-:W-:-:S04]  /*0500*/  ULOP3.LUT UR4, UR4, 0x1, URZ, 0xc0, !UPT ;  /* 0x0000000104047892 */ /* 0x000fc8000f8ec0ff */
[----:B------:R-:W-:-:S11]  /*0510*/  UISETP.NE.U32.AND UP2, UPT, UR4, 0x1, UPT ;  /* 0x000000010400788c */ /* 0x000fd6000bf45070 */
.L_x_8:
[----:B------:R-:W1:Y:S01]  /*0520*/  SHFL.IDX PT, R2, R83, RZ, 0x1f ;  /* 0x00001fff53027589 */ /* 0x000e6200000e0000 */
[----:B------:R-:W-:-:S04]  /*0530*/  UISETP.NE.AND UP0, UPT, UR15, 0x2, UPT ;  /* 0x000000020f00788c */ /* 0x000fc8000bf05270 */
[----:B------:R-:W-:Y:S01]  /*0540*/  USEL UR49, URZ, 0x1, UP0 ;  /* 0x00000001ff317887 */ /* 0x000fe20008000000 */
[----:B-1----:R-:W-:-:S13]  /*0550*/  ISETP.NE.AND P0, PT, R2, RZ, PT ;  /* 0x000000ff0200720c */ /* 0x002fda0003f05270 */
[----:B------:R-:W-:Y:S05]  /*0560*/  @P0 BRA `(.L_x_9) ;  /* 0x0000000400e40947 */ /* 0x000fea0003800000 */
[----:B------:R-:W-:Y:S01]  /*0570*/  ELECT P0, URZ, PT ;  /* 0x0000000000ff782f */ /* 0x000fe20003800000 */
[----:B------:R-:W-:-:S12]  /*0580*/  BSSY.RECONVERGENT B0, `(.L_x_9) ;  /* 0x0000077000007945 */ /* 0x000fd80003800200 */
[----:B------:R-:W-:Y:S05]  /*0590*/  @!P0 BRA `(.L_x_10) ;  /* 0x0000000400d48947 */ /* 0x000fea0003800000 */
[----:B------:R-:W1:Y:S01]  /*05a0*/  S2UR UR4, SR_CgaCtaId ;  /* 0x00000000000479c3 */ /* 0x000e620000008800 */
[----:B------:R-:W-:Y:S01]  /*05b0*/  UMOV UR5, 0x400 ;  /* 0x0000040000057882 */ /* 0x000fe20000000000 */
[----:B------:R-:W-:Y:S02]  /*05c0*/  UMOV UR6, 0x1 ;  /* 0x0000000100067882 */ /* 0x000fe40000000000 */
[----:B------:R-:W-:-:S04]  /*05d0*/  UIADD3 UR6, UPT, UPT, -UR6, 0x100000, URZ ;  /* 0x0010000006067890 */ /* 0x000fc8000fffe1ff */
[----:B------:R-:W-:Y:S02]  /*05e0*/  USHF.L.U32 UR7, UR6, 0xb, URZ ;  /* 0x0000000b06077899 */ /* 0x000fe400080006ff */
[----:B------:R-:W-:Y:S02]  /*05f0*/  USHF.L.U32 UR6, UR6, 0x1, URZ ;  /* 0x0000000106067899 */ /* 0x000fe400080006ff */
[----:B-1----:R-:W-:Y:S01]  /*0600*/  ULEA UR4, UR4, UR5, 0x18 ;  /* 0x0000000504047291 */ /* 0x002fe2000f8ec0ff */
[----:B------:R-:W1:Y:S11]  /*0610*/  FENCE.VIEW.ASYNC.S ;  /* 0x00000000000073c6 */ /* 0x000e760000000000 */
[----:B-1----:R1:W2:Y:S01]  /*0620*/  SYNCS.EXCH.64 URZ, [UR4], UR6 ;  /* 0x0000000604ff75b2 */ /* 0x0022a20008000100 */
[----:B------:R1:W3:Y:S01]  /*0630*/  SYNCS.EXCH.64 URZ, [UR4+0x1b0], UR6 ;  /* 0x0001b00604ff75b2 */ /* 0x0002e20008000100 */
[----:B------:R1:W4:Y:S01]  /*0640*/  SYNCS.EXCH.64 URZ, [UR4+0x8], UR6 ;  /* 0x0000080604ff75b2 */ /* 0x0003220008000100 */
[----:B------:R1:W1:Y:S01]  /*0650*/  SYNCS.EXCH.64 URZ, [UR4+0x1b8], UR6 ;  /* 0x0001b80604ff75b2 */ /* 0x0002620008000100 */
        /* <DEDUP_REMOVED lines=104> */
[----:B--234-:R-:W-:Y:S01]  /*0ce0*/  NOP ;  /* 0x0000000000007918 */ /* 0x01cfe20000000000 */
.L_x_10:
[----:B-1----:R-:W-:Y:S05]  /*0cf0*/  BSYNC.RECONVERGENT B0 ;  /* 0x0000000000007941 */ /* 0x002fea0003800200 */
.L_x_9:
[----:B------:R-:W1:Y:S01]  /*0d00*/  SHFL.IDX PT, R2, R83, RZ, 0x1f ;  /* 0x00001fff53027589 */ /* 0x000e6200000e0000 */
[----:B------:R-:W-:Y:S01]  /*0d10*/  NOP ;  /* 0x0000000000007918 */ /* 0x000fe20000000000 */
[----:B-1----:R-:W-:-:S13]  /*0d20*/  ISETP.NE.AND P0, PT, R2, 0x1, PT ;  /* 0x000000010200780c */ /* 0x002fda0003f05270 */
[----:B------:R-:W-:Y:S05]  /*0d30*/  @P0 BRA `(.L_x_11) ;  /* 0x0000000000400947 */ /* 0x000fea0003800000 */
[----:B------:R-:W1:Y:S01]  /*0d40*/  S2UR UR4, SR_CgaCtaId ;  /* 0x00000000000479c3 */ /* 0x000e620000008800 */
[----:B------:R-:W-:Y:S01]  /*0d50*/  UMOV UR5, 0x400 ;  /* 0x0000040000057882 */ /* 0x000fe20000000000 */
[----:B------:R-:W-:Y:S01]  /*0d60*/  UMOV UR8, 0x20 ;  /* 0x0000002000087882 */ /* 0x000fe20000000000 */
[----:B------:R-:W-:Y:S01]  /*0d70*/  UMOV UR6, 0x80 ;  /* 0x0000008000067882 */ /* 0x000fe20000000000 */
[----:B------:R-:W-:-:S04]  /*0d80*/  UIADD3 UR8, UPT, UPT, -UR8, 0x100000, URZ ;  /* 0x0010000008087890 */ /* 0x000fc8000fffe1ff */
[----:B------:R-:W-:Y:S02]  /*0d90*/  USHF.L.U32 UR9, UR8, 0xb, URZ ;  /* 0x0000000b08097899 */ /* 0x000fe400080006ff */
[----:B------:R-:W-:Y:S02]  /*0da0*/  USHF.L.U32 UR8, UR8, 0x1, URZ ;  /* 0x0000000108087899 */ /* 0x000fe400080006ff */
[----:B------:R-:W-:-:S04]  /*0db0*/  UIADD3 UR6, UPT, UPT, -UR6, 0x100000, URZ ;  /* 0x0010000006067890 */ /* 0x000fc8000fffe1ff */
[----:B------:R-:W-:Y:S02]  /*0dc0*/  USHF.L.U32 UR7, UR6, 0xb, URZ ;  /* 0x0000000b06077899 */ /* 0x000fe400080006ff */
[----:B------:R-:W-:Y:S01]  /*0dd0*/  USHF.L.U32 UR6, UR6, 0x1, URZ ;  /* 0x0000000106067899 */ /* 0x000fe200080006ff */
[----:B------:R-:W-:Y:S01]  /*0de0*/  ELECT P0, URZ, PT ;  /* 0x0000000000ff782f */ /* 0x000fe20003800000 */
[----:B-1----:R-:W-:Y:S01]  /*0df0*/  ULEA UR4, UR4, UR5, 0x18 ;  /* 0x0000000504047291 */ /* 0x002fe2000f8ec0ff */
[----:B------:R-:W1:Y:S11]  /*0e00*/  FENCE.VIEW.ASYNC.S ;  /* 0x00000000000073c6 */ /* 0x000e760000000000 */
[----:B-1----:R1:W2:Y:S01]  /*0e10*/  SYNCS.EXCH.64 URZ, [UR4+0x360], UR8 ;  /* 0x0003600804ff75b2 */ /* 0x0022a20008000100 */
[----:B------:R1:W3:Y:S01]  /*0e20*/  SYNCS.EXCH.64 URZ, [UR4+0x368], UR6 ;  /* 0x0003680604ff75b2 */ /* 0x0002e20008000100 */
[----:B------:R-:W-:Y:S01]  /*0e30*/  NOP ;  /* 0x0000000000007918 */ /* 0x000fe20000000000 */
.L_x_11:
[----:B------:R-:W4:Y:S01]  /*0e40*/  SHFL.IDX PT, R2, R83, RZ, 0x1f ;  /* 0x00001fff53027589 */ /* 0x000f2200000e0000 */
[----:B------:R-:W-:Y:S01]  /*0e50*/  NOP ;  /* 0x0000000000007918 */ /* 0x000fe20000000000 */
[----:B----4-:R-:W-:-:S13]  /*0e60*/  ISETP.NE.AND P0, PT, R2, 0x3, PT ;  /* 0x000000030200780c */ /* 0x010fda0003f05270 */
[----:B------:R-:W-:Y:S05]  /*0e70*/  @P0 BRA `(.L_x_12) ;  /* 0x0000000000300947 */ /* 0x000fea0003800000 */
[----:B-1----:R-:W1:Y:S01]  /*0e80*/  S2UR UR4, SR_CgaCtaId ;  /* 0x00000000000479c3 */ /* 0x002e620000008800 */
[----:B------:R-:W-:Y:S01]  /*0e90*/  UMOV UR6, 0x400 ;  /* 0x0000040000067882 */ /* 0x000fe20000000000 */
[----:B------:R-:W-:Y:S01]  /*0ea0*/  UMOV UR5, 0x20 ;  /* 0x0000002000057882 */ /* 0x000fe20000000000 */
[----:B------:R-:W-:Y:S01]  /*0eb0*/  ELECT P0, URZ, PT ;  /* 0x0000000000ff782f */ /* 0x000fe20003800000 */
[----:B-1----:R-:W-:Y:S02]  /*0ec0*/  ULEA UR6, UR4, UR6, 0x18 ;  /* 0x0000000604067291 */ /* 0x002fe4000f8ec0ff */
[----:B------:R-:W-:-:S04]  /*0ed0*/  UIADD3 UR4, UPT, UPT, -UR5, 0x100000, URZ ;  /* 0x0010000005047890 */ /* 0x000fc8000fffe1ff */
[----:B------:R-:W-:Y:S02]  /*0ee0*/  USHF.L.U32 UR5, UR4, 0xb, URZ ;  /* 0x0000000b04057899 */ /* 0x000fe400080006ff */
[----:B------:R-:W-:Y:S01]  /*0ef0*/  USHF.L.U32 UR4, UR4, 0x1, URZ ;  /* 0x0000000104047899 */ /* 0x000fe200080006ff */
[----:B------:R-:W1:Y:S11]  /*0f00*/  FENCE.VIEW.ASYNC.S ;  /* 0x00000000000073c6 */ /* 0x000e760000000000 */
[----:B-1----:R4:W1:Y:S01]  /*0f10*/  SYNCS.EXCH.64 URZ, [UR6+0x370], UR4 ;  /* 0x0003700406ff75b2 */ /* 0x0028620008000100 */
[----:B------:R4:W1:Y:S02]  /*0f20*/  SYNCS.EXCH.64 URZ, [UR6+0x378], UR4 ;  /* 0x0003780406ff75b2 */ /* 0x0008640008000100 */
[----:B----4-:R-:W-:Y:S01]  /*0f30*/  NOP ;  /* 0x0000000000007918 */ /* 0x010fe20000000000 */
.L_x_12:
[----:B------:R-:W4:Y:S01]  /*0f40*/  SHFL.IDX PT, R2, R83, RZ, 0x1f ;  /* 0x00001fff53027589 */ /* 0x000f2200000e0000 */
[----:B------:R-:W-:Y:S01]  /*0f50*/  NOP ;  /* 0x0000000000007918 */ /* 0x000fe20000000000 */
[----:B----4-:R-:W-:-:S13]  /*0f60*/  ISETP.NE.AND P0, PT, R2, 0x4, PT ;  /* 0x000000040200780c */ /* 0x010fda0003f05270 */
[----:B------:R-:W-:Y:S05]  /*0f70*/  @P0 BRA `(.L_x_13) ;  /* 0x0000000000440947 */ /* 0x000fea0003800000 */
[----:B-1----:R-:W1:Y:S01]  /*0f80*/  S2UR UR6, SR_CgaCtaId ;  /* 0x00000000000679c3 */ /* 0x002e620000008800 */
[----:B------:R-:W-:Y:S01]  /*0f90*/  UMOV UR4, 0x100 ;  /* 0x0000010000047882 */ /* 0x000fe20000000000 */
[----:B------:R-:W-:Y:S01]  /*0fa0*/  UMOV UR5, 0x400 ;  /* 0x0000040000057882 */ /* 0x000fe20000000000 */
[----:B------:R-:W-:Y:S01]  /*0fb0*/  USEL UR4, UR4, 0xe0, UP2 ;  /* 0x000000e004047887 */ /* 0x000fe20009000000 */
[----:B------:R-:W-:Y:S01]  /*0fc0*/  UMOV UR8, 0x1 ;  /* 0x0000000100087882 */ /* 0x000fe20000000000 */
[----:B------:R-:W-:Y:S01]  /*0fd0*/  ELECT P0, URZ, PT ;  /* 0x0000000000ff782f */ /* 0x000fe20003800000 */
[----:B------:R-:W-:-:S04]  /*0fe0*/  UIADD3 UR8, UPT, UPT, -UR8, 0x100000, URZ ;  /* 0x0010000008087890 */ /* 0x000fc8000fffe1ff */
[----:B------:R-:W-:Y:S02]  /*0ff0*/  USHF.L.U32 UR9, UR8, 0xb, URZ ;  /* 0x0000000b08097899 */ /* 0x000fe400080006ff */
[----:B------:R-:W-:Y:S02]  /*1000*/  USHF.L.U32 UR8, UR8, 0x1, URZ ;  /* 0x0000000108087899 */ /* 0x000fe400080006ff */
[----:B-1----:R-:W-:Y:S02]  /*1010*/  ULEA UR6, UR6, UR5, 0x18 ;  /* 0x0000000506067291 */ /* 0x002fe4000f8ec0ff */
[----:B------:R-:W-:-:S04]  /*1020*/  UIADD3 UR4, UPT, UPT, -UR4, 0x100000, URZ ;  /* 0x0010000004047890 */ /* 0x000fc8000fffe1ff */
[----:B------:R-:W-:Y:S02]  /*1030*/  USHF.L.U32 UR5, UR4, 0xb, URZ ;  /* 0x0000000b04057899 */ /* 0x000fe400080006ff */
[----:B------:R-:W-:Y:S01]  /*1040*/  USHF.L.U32 UR4, UR4, 0x1, URZ ;  /* 0x0000000104047899 */ /* 0x000fe200080006ff */
[----:B------:R-:W1:Y:S03]  /*1050*/  FENCE.VIEW.ASYNC.S ;  /* 0x00000000000073c6 */ /* 0x000e660000000000 */
[----:B-1----:R4:W1:Y:S08]  /*1060*/  SYNCS.EXCH.64 URZ, [UR6+0x380], UR8 ;  /* 0x0003800806ff75b2 */ /* 0x0028700008000100 */
[----:B------:R4:W1:Y:S02]  /*1070*/  SYNCS.EXCH.64 URZ, [UR6+0x388], UR4 ;  /* 0x0003880406ff75b2 */ /* 0x0008640008000100 */
[----:B----4-:R-:W-:Y:S01]  /*1080*/  NOP ;  /* 0x0000000000007918 */ /* 0x010fe20000000000 */
.L_x_13:
[----:B------:R-:W4:Y:S01]  /*1090*/  SHFL.IDX PT, R2, R83, RZ, 0x1f ;  /* 0x00001fff53027589 */ /* 0x000f2200000e0000 */
[----:B------:R-:W1:Y:S01]  /*10a0*/  S2UR UR47, SR_CTAID.X ;  /* 0x00000000002f79c3 */ /* 0x000e620000002500 */
[----:B------:R-:W-:-:S07]  /*10b0*/  NOP ;  /* 0x0000000000007918 */ /* 0x000fce0000000000 */
[----:B------:R-:W1:Y:S01]  /*10c0*/  S2UR UR26, SR_CTAID.Y ;  /* 0x00000000001a79c3 */ /* 0x000e620000002600 */
[----:B----4-:R-:W-:-:S13]  /*10d0*/  ISETP.NE.AND P0, PT, R2, 0x5, PT ;  /* 0x000000050200780c */ /* 0x010fda0003f05270 */
[----:B-1----:R-:W-:Y:S05]  /*10e0*/  @P0 BRA `(.L_x_14) ;  /* 0x0000000000480947 */ /* 0x002fea0003800000 */
        /* <DEDUP_REMOVED lines=13> */
[----:B-1----:R1:W4:Y:S01]  /*11c0*/  SYNCS.EXCH.64 URZ, [UR4+0x390], UR8 ;  /* 0x0003900804ff75b2 */ /* 0x0023220008000100 */
[----:B------:R1:W1:Y:S01]  /*11d0*/  SYNCS.EXCH.64 URZ, [UR4+0x3a0], UR6 ;  /* 0x0003a00604ff75b2 */ /* 0x0002620008000100 */
[----:B------:R1:W1:Y:S01]  /*11e0*/  SYNCS.EXCH.64 URZ, [UR4+0x398], UR8 ;  /* 0x0003980804ff75b2 */ /* 0x0002620008000100 */
[----:B------:R1:W1:Y:S01]  /*11f0*/  SYNCS.EXCH.64 URZ, [UR4+0x3a8], UR6 ;  /* 0x0003a80604ff75b2 */ /* 0x0002620008000100 */
[----:B------:R-:W-:Y:S01]  /*1200*/  NOP ;  /* 0x0000000000007918 */ /* 0x000fe20000000000 */
.L_x_14:
[----:B------:R-:W-:-:S05]  /*1210*/  CS2R.32 R71, SR_CgaSize ;  /* 0x0000000000477805 */ /* 0x000fca0000008a00 */
[----:B------:R-:W-:-:S05]  /*1220*/  IMAD R71, R71, -0xa0, RZ ;  /* 0xffffff6047477824 */ /* 0x000fca00078e02ff */
[----:B------:R-:W-:-:S14]  /*1230*/  R2UR UR5, R71 ;  /* 0x00000000470572ca */ /* 0x000fdc00000e0000 */
[----:B------:R-:W2:Y:S01]  /*1240*/  LDCU UR5, c[0x0][UR5+0x2b0] ;  /* 0x00005600050577ac */ /* 0x000ea20008000800 */
[----:B------:R-:W-:Y:S02]  /*1250*/  I2FP.F32.U32 R5, UR47 ;  /* 0x0000002f00057c45 */ /* 0x000fe40008201000 */
[----:B------:R-:W-:-:S05]  /*1260*/  CS2R.32 R2, SR_CgaSize ;  /* 0x0000000000027805 */ /* 0x000fca0000008a00 */
[----:B------:R-:W-:-:S06]  /*1270*/  IMAD R2, R2, -0xa0, RZ ;  /* 0xffffff6002027824 */ /* 0x000fcc00078e02ff */
[----:B------:R-:W3:Y:S01]  /*1280*/  LDC R2, c[0x0][R2+0x2a0] ;  /* 0x0000a80002027b82 */ /* 0x000ee20000000800 */
[----:B------:R-:W-:Y:S02]  /*1290*/  I2FP.F32.U32 R4, UR26 ;  /* 0x0000001a00047c45 */ /* 0x000fe40008201000 */
[----:B------:R-:W-:-:S05]  /*12a0*/  CS2R.32 R71, SR_CgaSize ;  /* 0x0000000000477805 */ /* 0x000fca0000008a00 */
[----:B------:R-:W-:-:S05]  /*12b0*/  IMAD R71, R71, -0xa0, RZ ;  /* 0xffffff6047477824 */ /* 0x000fca00078e02ff */
[----:B-1----:R-:W-:-:S14]  /*12c0*/  R2UR UR4, R71 ;  /* 0x00000000470472ca */ /* 0x002fdc00000e0000 */
[----:B------:R-:W1:Y:S01]  /*12d0*/  LDCU UR4, c[0x0][UR4+0x2b4] ;  /* 0x00005680040477ac */ /* 0x000e620008000800 */
[----:B------:R-:W-:Y:S01]  /*12e0*/  NOP ;  /* 0x0000000000007918 */ /* 0x000fe20000000000 */
[----:B------:R-:W3:Y:S01]  /*12f0*/  S2R R17, SR_CTAID.Z ;  /* 0x0000000000117919 */ /* 0x000ee20000002700 */
[----:B------:R-:W4:Y:S01]  /*1300*/  LDCU UR18, c[0x0][0xb24] ;  /* 0x00016480ff1277ac */ /* 0x000f220008000800 */
[----:B------:R-:W-:-:S05]  /*1310*/  CS2R.32 R3, SR_CgaSize ;  /* 0x0000000000037805 */ /* 0x000fca0000008a00 */
[----:B------:R-:W-:-:S06]  /*1320*/  IMAD R3, R3, -0xa0, RZ ;  /* 0xffffff6003037824 */ /* 0x000fcc00078e02ff */
[----:B------:R-:W3:Y:S01]  /*1330*/  LDC R3, c[0x0][R3+0x2a4] ;  /* 0x0000a90003037b82 */ /* 0x000ee20000000800 */
[----:B--2---:R-:W-:Y:S01]  /*1340*/  FMUL R5, R5, UR5 ;  /* 0x0000000505057c20 */ /* 0x004fe20008400000 */
[----:B-1----:R-:W-:-:S03]  /*1350*/  FMUL R4, R4, UR4 ;  /* 0x0000000404047c20 */ /* 0x002fc60008400000 */
[----:B------:R-:W1:Y:S01]  /*1360*/  F2I.U32.TRUNC.NTZ R71, R5 ;  /* 0x0000000500477305 */ /* 0x000e62000020f000 */
[----:B----4-:R-:W-:-:S07]  /*1370*/  UISETP.GE.AND UP0, UPT, UR18, 0x1, UPT ;  /* 0x000000011200788c */ /* 0x010fce000bf06270 */
[----:B------:R-:W2:Y:S01]  /*1380*/  F2I.U32.TRUNC.NTZ R70, R4 ;  /* 0x0000000400467305 */ /* 0x000ea2000020f000 */
[----:B-1----:R-:W-:-:S05]  /*1390*/  IADD3 R71, PT, PT, -R71, RZ, RZ ;  /* 0x000000ff47477210 */ /* 0x002fca0007ffe1ff */
[----:B---3--:R-:W-:Y:S01]  /*13a0*/  IMAD R71, R2, R71, UR47 ;  /* 0x0000002f02477e24 */ /* 0x008fe2000f8e0247 */
[----:B--2---:R-:W-:-:S05]  /*13b0*/  IADD3 R70, PT, PT, -R70, RZ, RZ ;  /* 0x000000ff46467210 */ /* 0x004fca0007ffe1ff */
[----:B------:R-:W-:Y:S01]  /*13c0*/  IMAD R70, R3, R70, UR26 ;  /* 0x0000001a03467e24 */ /* 0x000fe2000f8e0246 */
[----:B------:R-:W-:Y:S06]  /*13d0*/  BAR.SYNC.DEFER_BLOCKING 0x0 ;  /* 0x0000000000007b1d */ /* 0x000fec0000010000 */
[----:B------:R-:W-:Y:S05]  /*13e0*/  BRA.U !UP0, `(.L_x_15) ;  /* 0x0000000108d07547 */ /* 0x000fea000b800000 */
[----:B------:R-:W1:Y:S01]  /*13f0*/  LDCU.128 UR20, c[0x0][0xb10] ;  /* 0x00016200ff1477ac */ /* 0x000e620008000c00 */
[----:B------:R-:W2:Y:S01]  /*1400*/  LDCU UR14, c[0x0][0x370] ;  /* 0x00006e00ff0e77ac */ /* 0x000ea20008000800 */
[----:B------:R-:W3:Y:S01]  /*1410*/  LDCU UR8, c[0x0][0x374] ;  /* 0x00006e80ff0877ac */ /* 0x000ee20008000800 */
[----:B------:R-:W4:Y:S01]  /*1420*/  LDCU UR19, c[0x0][0xb0c] ;  /* 0x00016180ff1377ac */ /* 0x000f220008000800 */
[----:B------:R-:W4:Y:S01]  /*1430*/  LDCU UR9, c[0x0][0xb20] ;  /* 0x00016400ff0977ac */ /* 0x000f220008000800 */
[----:B------:R-:W4:Y:S01]  /*1440*/  LDCU.64 UR16, c[0x0][0xb28] ;  /* 0x00016500ff1077ac */ /* 0x000f220008000a00 */
[----:B-1----:R-:W-:Y:S02]  /*1450*/  UISETP.NE.AND UP0, UPT, UR22, 0x1, UPT ;  /* 0x000000011600788c */ /* 0x002fe4000bf05270 */
[----:B---3--:R-:W-:Y:S02]  /*1460*/  UIMAD.WIDE.U32 UR4, UR8, UR23, URZ ;  /* 0x00000017080472a5 */ /* 0x008fe4000f8e00ff */
[----:B--2---:R-:W-:-:S02]  /*1470*/  UIMAD.WIDE.U32 UR6, UR14, UR20, URZ ;  /* 0x000000140e0672a5 */ /* 0x004fc4000f8e00ff */
[----:B----4-:R-:W-:Y:S02]  /*1480*/  UISETP.NE.AND UP1, UPT, UR19, 0x1, UPT ;  /* 0x000000011300788c */ /* 0x010fe4000bf25270 */
[----:B------:R-:W-:Y:S01]  /*1490*/  UIMAD.WIDE.U32 UR10, UR26, UR23, URZ ;  /* 0x000000171a0a72a5 */ /* 0x000fe2000f8e00ff */
[----:B------:R-:W-:Y:S01]  /*14a0*/  UMOV UR4, UR5 ;  /* 0x0000000500047c82 */ /* 0x000fe20008000000 */
[----:B------:R-:W-:Y:S02]  /*14b0*/  UISETP.NE.AND UP4, UPT, UR18, 0x1, UPT ;  /* 0x000000011200788c */ /* 0x000fe4000bf85270 */
[----:B------:R-:W-:-:S03]  /*14c0*/  @UP0 USHF.R.U32.HI UR8, URZ, UR9, UR4 ;  /* 0x00000009ff080299 */ /* 0x000fc60008011604 */
[----:B------:R-:W-:Y:S01]  /*14d0*/  UMOV UR6, UR11 ;  /* 0x0000000b00067c82 */ /* 0x000fe20008000000 */
[----:B------:R-:W-:Y:S01]  /*14e0*/  UMOV UR4, UR7 ;  /* 0x0000000700047c82 */ /* 0x000fe20008000000 */
[----:B------:R-:W-:Y:S02]  /*14f0*/  UIMAD.WIDE.U32 UR12, UR47, UR20, URZ ;  /* 0x000000142f0c72a5 */ /* 0x000fe4000f8e00ff */
[----:B------:R-:W-:Y:S02]  /*1500*/  @UP1 USHF.R.U32.HI UR14, URZ, UR21, UR4 ;  /* 0x00000015ff0e1299 */ /* 0x000fe40008011604 */
[----:B------:R-:W-:Y:S02]  /*1510*/  UIMAD.WIDE.U32 UR4, UR8, UR16, URZ ;  /* 0x00000010080472a5 */ /* 0x000fe4000f8e00ff */
[----:B------:R-:W-:Y:S02]  /*1520*/  USHF.R.U32.HI UR10, URZ, UR9, UR6 ;  /* 0x00000009ff0a7299 */ /* 0x000fe40008011606 */
[----:B------:R-:W-:Y:S01]  /*1530*/  UIMAD.WIDE.U32 UR6, UR14, UR16, URZ ;  /* 0x000000100e0672a5 */ /* 0x000fe2000f8e00ff */
[----:B------:R-:W-:-:S02]  /*1540*/  UMOV UR9, UR13 ;  /* 0x0000000d00097c82 */ /* 0x000fc40008000000 */
[----:B------:R-:W-:Y:S01]  /*1550*/  UMOV UR4, UR5 ;  /* 0x0000000500047c82 */ /* 0x000fe20008000000 */
[----:B------:R-:W-:Y:S02]  /*1560*/  USHF.R.U32.HI UR9, URZ, UR21, UR9 ;  /* 0x00000015ff097299 */ /* 0x000fe40008011609 */
[----:B------:R-:W-:Y:S01]  /*1570*/  @UP4 USHF.R.U32.HI UR8, URZ, UR17, UR4 ;  /* 0x00000011ff084299 */ /* 0x000fe20008011604 */
[----:B------:R-:W-:Y:S01]  /*1580*/  UMOV UR5, UR7 ;  /* 0x0000000700057c82 */ /* 0x000fe20008000000 */
[----:B------:R-:W-:Y:S02]  /*1590*/  USEL UR4, UR26, UR10, !UP0 ;  /* 0x0000000a1a047287 */ /* 0x000fe4000c000000 */
[----:B------:R-:W-:Y:S02]  /*15a0*/  @UP4 USHF.R.U32.HI UR14, URZ, UR17, UR5 ;  /* 0x00000011ff0e4299 */ /* 0x000fe40008011605 */
[----:B------:R-:W-:Y:S02]  /*15b0*/  UIMAD UR8, UR8, UR18, URZ ;  /* 0x00000012080872a4 */ /* 0x000fe4000f8e02ff */
[----:B------:R-:W-:-:S02]  /*15c0*/  USEL UR5, UR47, UR9, !UP1 ;  /* 0x000000092f057287 */ /* 0x000fc4000c800000 */
[----:B------:R-:W-:Y:S02]  /*15d0*/  UIMAD UR9, UR14, UR18, URZ ;  /* 0x000000120e0972a4 */ /* 0x000fe4000f8e02ff */
[----:B------:R-:W-:Y:S02]  /*15e0*/  UISETP.GE.AND UP0, UPT, UR4, UR8, UPT ;  /* 0x000000080400728c */ /* 0x000fe4000bf06270 */
[----:B------:R-:W-:Y:S02]  /*15f0*/  UIMAD.WIDE.U32 UR6, UR4, UR16, URZ ;  /* 0x00000010040672a5 */ /* 0x000fe4000f8e00ff */
[----:B------:R-:W-:Y:S02]  /*1600*/  UISETP.GE.OR UP0, UPT, UR5, UR9, UP0 ;  /* 0x000000090500728c */ /* 0x000fe40008706670 */
[----:B------:R-:W-:Y:S02]  /*1610*/  UIMAD.WIDE.U32 UR8, UR5, UR16, URZ ;  /* 0x00000010050872a5 */ /* 0x000fe4000f8e00ff */
[----:B------:R-:W-:-:S02]  /*1620*/  USHF.R.U32.HI UR7, URZ, UR17, UR7 ;  /* 0x00000011ff077299 */ /* 0x000fc40008011607 */
[----:B------:R-:W-:Y:S02]  /*1630*/  UIADD3 UR10, UPT, UPT, -UR4, URZ, URZ ;  /* 0x000000ff040a7290 */ /* 0x000fe4000fffe1ff */
[----:B------:R-:W-:Y:S02]  /*1640*/  USEL UR7, UR4, UR7, !UP4 ;  /* 0x0000000704077287 */ /* 0x000fe4000e000000 */
[----:B------:R-:W-:Y:S01]  /*1650*/  UIMAD UR10, UR22, UR10, UR26 ;  /* 0x0000000a160a72a4 */ /* 0x000fe2000f8e021a */
[----:B------:R-:W-:Y:S01]  /*1660*/  @!UP0 UMOV UR6, UR9 ;  /* 0x0000000900068c82 */ /* 0x000fe20008000000 */
[----:B------:R-:W-:Y:S02]  /*1670*/  UIADD3 UR8, UPT, UPT, -UR7, URZ, URZ ;  /* 0x000000ff07087290 */ /* 0x000fe4000fffe1ff */
[----:B------:R-:W-:Y:S02]  /*1680*/  @!UP0 USHF.R.U32.HI UR6, URZ, UR17, UR6 ;  /* 0x00000011ff068299 */ /* 0x000fe40008011606 */
[----:B------:R-:W-:-:S02]  /*1690*/  UIMAD UR8, UR18, UR8, UR4 ;  /* 0x00000008120872a4 */ /* 0x000fc4000f8e0204 */
[----:B------:R-:W-:Y:S02]  /*16a0*/  @!UP0 USEL UR6, UR5, UR6, !UP4 ;  /* 0x0000000605068287 */ /* 0x000fe4000e000000 */
[----:B------:R-:W-:Y:S02]  /*16b0*/  UIADD3 UR9, UPT, UPT, -UR5, URZ, URZ ;  /* 0x000000ff05097290 */ /* 0x000fe4000fffe1ff */
[----:B------:R-:W-:Y:S02]  /*16c0*/  @!UP0 UIMAD UR8, UR8, UR14, UR6 ;  /* 0x0000000e080882a4 */ /* 0x000fe4000f8e0206 */
[----:B------:R-:W-:Y:S02]  /*16d0*/  @!UP0 UIADD3 UR7, UPT, UPT, UR7, -UR6, URZ ;  /* 0x8000000607078290 */ /* 0x000fe4000fffe0ff */
[----:B------:R-:W-:Y:S02]  /*16e0*/  UIMAD UR6, UR19, UR9, UR47 ;  /* 0x00000009130672a4 */ /* 0x000fe4000f8e022f */
[----:B------:R-:W-:-:S03]  /*16f0*/  @!UP0 UIMAD UR4, UR7, UR18, UR5 ;  /* 0x00000012070482a4 */ /* 0x000fc6000f8e0205 */
[----:B------:R-:W-:Y:S01]  /*1700*/  @!UP0 UMOV UR5, UR8 ;  /* 0x0000000800058c82 */ /* 0x000fe20008000000 */
[----:B------:R-:W-:Y:S02]  /*1710*/  UIMAD UR26, UR4, UR22, UR10 ;  /* 0x00000016041a72a4 */ /* 0x000fe4000f8e020a */
[----:B------:R-:W-:-:S12]  /*1720*/  UIMAD UR47, UR5, UR19, UR6 ;  /* 0x00000013052f72a4 */ /* 0x000fd8000f8e0206 */
.L_x_15:
[----:B------:R-:W1:Y:S02]  /*1730*/  LDCU UR4, c[0x0][0xb30] ;  /* 0x00016600ff0477ac */ /* 0x000e640008000800 */
[----:B-1----:R-:W-:-:S09]  /*1740*/  UISETP.NE.AND UP0, UPT, UR4, 0x1, UPT ;  /* 0x000000010400788c */ /* 0x002fd2000bf05270 */
[----:B------:R-:W-:Y:S05]  /*1750*/  BRA.U UP0, `(.L_x_16) ;  /* 0x0000000100447547 */ /* 0x000fea000b800000 */
[----:B------:R-:W1:Y:S01]  /*1760*/  LDCU.128 UR8, c[0x0][0xb10] ;  /* 0x00016200ff0877ac */ /* 0x000e620008000c00 */
[----:B------:R-:W2:Y:S01]  /*1770*/  LDCU UR12, c[0x0][0xb0c] ;  /* 0x00016180ff0c77ac */ /* 0x000ea20008000800 */
[----:B------:R-:W3:Y:S01]  /*1780*/  LDCU UR13, c[0x0][0xb20] ;  /* 0x00016400ff0d77ac */ /* 0x000ee20008000800 */
[----:B-1----:R-:W-:Y:S02]  /*1790*/  UIMAD.WIDE.U32 UR6, UR47, UR8, URZ ;  /* 0x000000082f0672a5 */ /* 0x002fe4000f8e00ff */
[----:B------:R-:W-:Y:S02]  /*17a0*/  UIMAD.WIDE.U32 UR4, UR26, UR11, URZ ;  /* 0x0000000b1a0472a5 */ /* 0x000fe4000f8e00ff */
[----:B--2---:R-:W-:Y:S02]  /*17b0*/  UISETP.NE.AND UP1, UPT, UR12, 0x1, UPT ;  /* 0x000000010c00788c */ /* 0x004fe4000bf25270 */
[----:B------:R-:W-:Y:S01]  /*17c0*/  UISETP.NE.AND UP0, UPT, UR10, 0x1, UPT ;  /* 0x000000010a00788c */ /* 0x000fe2000bf05270 */
[----:B------:R-:W-:-:S02]  /*17d0*/  UMOV UR6, UR7 ;  /* 0x0000000700067c82 */ /* 0x000fc40008000000 */
[----:B------:R-:W-:Y:S01]  /*17e0*/  UMOV UR4, UR5 ;  /* 0x0000000500047c82 */ /* 0x000fe20008000000 */
[----:B------:R-:W-:Y:S02]  /*17f0*/  USHF.R.U32.HI UR6, URZ, UR9, UR6 ;  /* 0x00000009ff067299 */ /* 0x000fe40008011606 */
[----:B---3--:R-:W-:Y:S02]  /*1800*/  USHF.R.U32.HI UR4, URZ, UR13, UR4 ;  /* 0x0000000dff047299 */ /* 0x008fe40008011604 */
[----:B------:R-:W-:Y:S02]  /*1810*/  USEL UR5, UR47, UR6, !UP1 ;  /* 0x000000062f057287 */ /* 0x000fe4000c800000 */
[----:B------:R-:W-:-:S04]  /*1820*/  USEL UR4, UR26, UR4, !UP0 ;  /* 0x000000041a047287 */ /* 0x000fc8000c000000 */
[----:B------:R-:W-:Y:S02]  /*1830*/  UIADD3 UR6, UPT, UPT, UR5, -UR4, URZ ;  /* 0x8000000405067290 */ /* 0x000fe4000fffe0ff */
[----:B------:R-:W-:Y:S02]  /*1840*/  UIADD3 UR4, UPT, UPT, -UR5, UR4, URZ ;  /* 0x0000000405047290 */ /* 0x000fe4000fffe1ff */
[----:B------:R-:W-:Y:S02]  /*1850*/  UIMAD UR26, UR6, UR10, UR26 ;  /* 0x0000000a061a72a4 */ /* 0x000fe4000f8e021a */
[----:B------:R-:W-:-:S12]  /*1860*/  UIMAD UR47, UR4, UR12, UR47 ;  /* 0x0000000c042f72a4 */ /* 0x000fd8000f8e022f */
.L_x_16:
[----:B------:R-:W-:Y:S01]  /*1870*/  BAR.SYNC.DEFER_BLOCKING 0x0 ;  /* 0x0000000000007b1d */ /* 0x000fe20000010000 */
[----:B------:R-:W-:Y:S01]  /*1880*/  UISETP.NE.AND UP0, UPT, UR15, 0x2, UPT ;  /* 0x000000020f00788c */ /* 0x000fe2000bf05270 */
[----:B------:R-:W-:Y:S02]  /*1890*/  ISETP.NE.OR P2, PT, R0, 0x2, !P2 ;  /* 0x000000020000780c */ /* 0x000fe40005745670 */
[----:B------:R-:W-:Y:S02]  /*18a0*/  LOP3.LUT R0, R76, 0x1f, RZ, 0xc0, !PT ;  /* 0x0000001f4c007812 */ /* 0x000fe400078ec0ff */
[----:B------:R-:W1:Y:S04]  /*18b0*/  LDCU UR39, c[0x0][0xb24] ;  /* 0x00016480ff2777ac */ /* 0x000e680008000800 */
[----:B------:R-:W-:Y:S05]  /*18c0*/  BRA.U UP0, `(.L_x_17) ;  /* 0x0000003900047547 */ /* 0x000fea000b800000 */
[----:B------:R-:W2:Y:S01]  /*18d0*/  LDCU UR7, c[0x0][0x390] ;  /* 0x00007200ff0777ac */ /* 0x000ea20008000800 */
[----:B------:R-:W-:Y:S01]  /*18e0*/  PLOP3.LUT P1, PT, PT, PT, UP2, 0x80, 0x8 ;  /* 0x000000000008781c */ /* 0x000fe20003f2f028 */
[----:B------:R-:W-:Y:S01]  /*18f0*/  IMAD.MOV.U32 R2, RZ, RZ, RZ ;  /* 0x000000ffff027224 */ /* 0x000fe200078e00ff */
[----:B------:R-:W-:Y:S01]  /*1900*/  ISETP.EQ.OR P3, PT, R0, RZ, P2 ;  /* 0x000000ff0000720c */ /* 0x000fe20001762670 */
[----:B------:R-:W3:Y:S01]  /*1910*/  LDCU UR6, c[0x0][0x5c0] ;  /* 0x0000b800ff0677ac */ /* 0x000ee20008000800 */
[----:B------:R-:W-:Y:S01]  /*1920*/  PLOP3.LUT P1, PT, P1, PT, PT, 0x8, 0x80 ;  /* 0x000000000080781c */ /* 0x000fe20000f2e170 */
[----:B------:R-:W4:Y:S01]  /*1930*/  LDCU UR49, c[0x0][0x370] ;  /* 0x00006e00ff3177ac */ /* 0x000f220008000800 */
[----:B------:R-:W1:Y:S01]  /*1940*/  LDCU.64 UR40, c[0x0][0x348] ;  /* 0x00006900ff2877ac */ /* 0x000e620008000a00 */
[----:B------:R-:W1:Y:S01]  /*1950*/  LDCU UR48, c[0x0][0x374] ;  /* 0x00006e80ff3077ac */ /* 0x000e620008000800 */
[----:B--2---:R-:W-:Y:S02]  /*1960*/  UIADD3 UR5, UPT, UPT, UR7, 0x1f, URZ ;  /* 0x0000001f07057890 */ /* 0x004fe4000fffe0ff */
[----:B---3--:R-:W-:-:S02]  /*1970*/  UIADD3 UR6, UPT, UPT, UR6, 0x3f, URZ ;  /* 0x0000003f06067890 */ /* 0x008fc4000fffe0ff */
[----:B------:R-:W-:Y:S02]  /*1980*/  USHF.R.S32.HI UR4, URZ, 0x1f, UR5 ;  /* 0x0000001fff047899 */ /* 0x000fe40008011405 */
[----:B------:R-:W-:Y:S02]  /*1990*/  UIADD3 UR53, UPT, UPT, UR7, 0x3e, URZ ;  /* 0x0000003e07357890 */ /* 0x000fe4000fffe0ff */
[----:B------:R-:W-:Y:S02]  /*19a0*/  ULEA.HI UR4, UR4, UR5, URZ, 0x5 ;  /* 0x0000000504047291 */ /* 0x000fe4000f8f28ff */
[----:B------:R-:W-:Y:S02]  /*19b0*/  UIADD3 UR5, UPT, UPT, UR7, -0x1, URZ ;  /* 0xffffffff07057890 */ /* 0x000fe4000fffe0ff */
[----:B------:R-:W-:Y:S02]  /*19c0*/  USHF.R.S32.HI UR51, URZ, 0x5, UR4 ;  /* 0x00000005ff337899 */ /* 0x000fe40008011404 */
[----:B------:R-:W-:-:S02]  /*19d0*/  UISETP.GE.U32.AND UP1, UPT, UR5, -0x3f, UPT ;  /* 0xffffffc10500788c */ /* 0x000fc4000bf26070 */
[----:B------:R-:W-:Y:S02]  /*19e0*/  UISETP.LT.U32.AND UP0, UPT, UR51, 0x36, UPT ;  /* 0x000000363300788c */ /* 0x000fe4000bf01070 */
[----:B------:R-:W-:Y:S02]  /*19f0*/  USHF.R.S32.HI UR4, URZ, 0x1f, UR6 ;  /* 0x0000001fff047899 */ /* 0x000fe40008011406 */
[----:B------:R-:W-:Y:S02]  /*1a00*/  USEL UR50, UR51, 0x36, UP0 ;  /* 0x0000003633327887 */ /* 0x000fe40008000000 */
[----:B------:R-:W-:Y:S02]  /*1a10*/  ULEA.HI UR4, UR4, UR6, URZ, 0x6 ;  /* 0x0000000604047291 */ /* 0x000fe4000f8f30ff */
[----:B------:R-:W-:Y:S02]  /*1a20*/  UIADD3 UR38, UPT, UPT, UR50, -0x1, URZ ;  /* 0xffffffff32267890 */ /* 0x000fe4000fffe0ff */
[----:B------:R-:W-:-:S02]  /*1a30*/  @UP1 UIADD3 UR38, UPT, UPT, UR50, URZ, URZ ;  /* 0x000000ff32261290 */ /* 0x000fc4000fffe0ff */
[----:B------:R-:W-:Y:S02]  /*1a40*/  USHF.R.S32.HI UR46, URZ, 0x6, UR4 ;  /* 0x00000006ff2e7899 */ /* 0x000fe40008011404 */
[----:B------:R-:W-:Y:S02]  /*1a50*/  UIADD3 UR52, UPT, UPT, UR51, -UR50, URZ ;  /* 0x8000003233347290 */ /* 0x000fe4000fffe0ff */
[----:B------:R-:W-:Y:S01]  /*1a60*/  UIADD3 UR38, UPT, UPT, UR38, 0x1, URZ ;  /* 0x0000000126267890 */ /* 0x000fe2000fffe0ff */
[----:B------:R-:W-:Y:S01]  /*1a70*/  UMOV UR28, 0x1 ;  /* 0x00000001001c7882 */ /* 0x000fe20000000000 */
[----:B-1--4-:R-:W-:-:S10]  /*1a80*/  UMOV UR29, URZ ;  /* 0x000000ff001d7c82 */ /* 0x012fd40008000000 */
.L_x_33:
[----:B------:R-:W-:Y:S01]  /*1a90*/  IMAD.U32 R4, RZ, RZ, UR46 ;  /* 0x0000002eff047e24 */ /* 0x000fe2000f8e00ff */
[----:B------:R-:W1:Y:S04]  /*1aa0*/  LDCU UR37, c[0x0][0x5c4] ;  /* 0x0000b880ff2577ac */ /* 0x000e680008000800 */
[-C--:B------:R-:W-:Y:S01]  /*1ab0*/  IABS R0, R4.reuse ;  /* 0x0000000400007213 */ /* 0x080fe20000000000 */
[----:B------:R-:W-:Y:S01]  /*1ac0*/  UMOV UR36, 0x400 ;  /* 0x0000040000247882 */ /* 0x000fe20000000000 */
[----:B------:R-:W-:Y:S01]  /*1ad0*/  IABS R4, R4 ;  /* 0x0000000400047213 */ /* 0x000fe20000000000 */
[----:B------:R-:W-:Y:S01]  /*1ae0*/  USHF.L.U32 UR34, UR47, 0x6, URZ ;  /* 0x000000062f227899 */ /* 0x000fe200080006ff */
[----:B------:R-:W-:Y:S01]  /*1af0*/  R2UR UR6, R0 ;  /* 0x00000000000672ca */ /* 0x000fe200000e0000 */
[----:B------:R-:W-:Y:S01]  /*1b00*/  UMOV UR15, URZ ;  /* 0x000000ff000f7c82 */ /* 0x000fe20008000000 */
[----:B-1----:R-:W-:-:S11]  /*1b10*/  IMAD.U32 R3, RZ, RZ, UR37 ;  /* 0x00000025ff037e24 */ /* 0x002fd6000f8e00ff */
[----:B------:R-:W1:Y:S08]  /*1b20*/  I2F.RP R6, UR6 ;  /* 0x0000000600067d06 */ /* 0x000e700008209400 */
[----:B-1----:R-:W1:Y:S02]  /*1b30*/  MUFU.RCP R5, R6 ;  /* 0x0000000600057308 */ /* 0x002e640000001000 */
[----:B-1----:R-:W-:-:S06]  /*1b40*/  VIADD R5, R5, 0xffffffe ;  /* 0x0ffffffe05057836 */ /* 0x002fcc0000000000 */
[----:B------:R-:W1:Y:S02]  /*1b50*/  F2I.FTZ.U32.TRUNC.NTZ R0, R5 ;  /* 0x0000000500007305 */ /* 0x000e64000021f000 */
[----:B-1----:R-:W-:Y:S02]  /*1b60*/  R2UR UR5, R0 ;  /* 0x00000000000572ca */ /* 0x002fe400000e0000 */
[----:B------:R-:W-:Y:S01]  /*1b70*/  IABS R0, R3 ;  /* 0x0000000300007213 */ /* 0x000fe20000000000 */
[----:B------:R-:W-:-:S03]  /*1b80*/  IMAD.U32 R3, RZ, RZ, UR26 ;  /* 0x0000001aff037e24 */ /* 0x000fc6000f8e00ff */
[----:B------:R-:W-:Y:S01]  /*1b90*/  R2UR UR8, R0 ;  /* 0x00000000000872ca */ /* 0x000fe200000e0000 */
[----:B------:R-:W-:Y:S01]  /*1ba0*/  IMAD.MOV R0, RZ, RZ, -R4 ;  /* 0x000000ffff007224 */ /* 0x000fe200078e0a04 */
[----:B------:R-:W-:-:S04]  /*1bb0*/  IABS R3, R3 ;  /* 0x0000000300037213 */ /* 0x000fc80000000000 */
[----:B------:R-:W-:Y:S01]  /*1bc0*/  R2UR UR9, R3 ;  /* 0x00000000030972ca */ /* 0x000fe200000e0000 */
[----:B------:R-:W-:-:S04]  /*1bd0*/  UIADD3 UR4, UPT, UPT, URZ, -UR5, URZ ;  /* 0x80000005ff047290 */ /* 0x000fc8000fffe0ff */
[----:B------:R-:W-:Y:S02]  /*1be0*/  UIMAD UR7, UR4, UR6, URZ ;  /* 0x00000006040772a4 */ /* 0x000fe4000f8e02ff */
[----:B------:R-:W1:Y:S01]  /*1bf0*/  I2F.RP R3, UR8 ;  /* 0x0000000800037d06 */ /* 0x000e620008209400 */
[----:B------:R-:W-:Y:S02]  /*1c00*/  UMOV UR4, URZ ;  /* 0x000000ff00047c82 */ /* 0x000fe40008000000 */
[----:B------:R-:W-:Y:S02]  /*1c10*/  UIMAD.WIDE.U32 UR4, UR5, UR7, UR4 ;  /* 0x00000007050472a5 */ /* 0x000fe4000f8e0004 */
[----:B------:R-:W-:-:S05]  /*1c20*/  R2UR UR7, R0 ;  /* 0x00000000000772ca */ /* 0x000fca00000e0000 */
[----:B------:R-:W-:Y:S02]  /*1c30*/  UMOV UR4, UR5 ;  /* 0x0000000500047c82 */ /* 0x000fe40008000000 */
[----:B------:R-:W-:Y:S01]  /*1c40*/  UIMAD.WIDE.U32 UR4, UR4, UR9, URZ ;  /* 0x00000009040472a5 */ /* 0x000fe2000f8e00ff */
[----:B-1----:R-:W1:Y:S06]  /*1c50*/  MUFU.RCP R0, R3 ;  /* 0x0000000300007308 */ /* 0x002e6c0000001000 */
[----:B------:R-:W-:Y:S02]  /*1c60*/  UMOV UR4, UR5 ;  /* 0x0000000500047c82 */ /* 0x000fe40008000000 */
[----:B------:R-:W-:Y:S01]  /*1c70*/  UIMAD UR5, UR4, UR7, UR9 ;  /* 0x00000007040572a4 */ /* 0x000fe2000f8e0209 */
[----:B------:R-:W2:Y:S03]  /*1c80*/  S2UR UR7, SR_CgaCtaId ;  /* 0x00000000000779c3 */ /* 0x000ea60000008800 */
[----:B------:R-:W-:Y:S01]  /*1c90*/  UISETP.GT.U32.AND UP0, UPT, UR6, UR5, UPT ;  /* 0x000000050600728c */ /* 0x000fe2000bf04070 */
[----:B-1----:R-:W-:-:S02]  /*1ca0*/  VIADD R0, R0, 0xffffffe ;  /* 0x0ffffffe00007836 */ /* 0x002fc40000000000 */
[----:B------:R-:W-:-:S08]  /*1cb0*/  IMAD.U32 R3, RZ, RZ, UR28 ;  /* 0x0000001cff037e24 */ /* 0x000fd0000f8e00ff */
[----:B------:R-:W-:Y:S01]  /*1cc0*/  @!UP0 UIADD3 UR5, UPT, UPT, UR5, -UR6, URZ ;  /* 0x8000000605058290 */ /* 0x000fe2000fffe0ff */
[----:B------:R-:W1:Y:S01]  /*1cd0*/  F2I.FTZ.U32.TRUNC.NTZ R0, R0 ;  /* 0x0000000000007305 */ /* 0x000e62000021f000 */
[----:B------:R-:W-:Y:S01]  /*1ce0*/  @!UP0 UIADD3 UR4, UPT, UPT, UR4, 0x1, URZ ;  /* 0x0000000104048890 */ /* 0x000fe2000fffe0ff */
[----:B------:R-:W-:Y:S01]  /*1cf0*/  SHF.L.U32 R3, R3, 0x1f, RZ ;  /* 0x0000001f03037819 */ /* 0x000fe200000006ff */
[----:B------:R-:W-:Y:S02]  /*1d00*/  UISETP.GE.U32.AND UP1, UPT, UR5, UR6, UPT ;  /* 0x000000060500728c */ /* 0x000fe4000bf26070 */
[----:B------:R-:W-:Y:S02]  /*1d10*/  ULOP3.LUT UR5, UR26, UR46, URZ, 0x3c, !UPT ;  /* 0x0000002e1a057292 */ /* 0x000fe4000f8e3cff */
[----:B--2---:R-:W-:Y:S02]  /*1d20*/  ULEA UR36, UR7, UR36, 0x18 ;  /* 0x0000002407247291 */ /* 0x004fe4000f8ec0ff */
[----:B------:R-:W-:-:S02]  /*1d30*/  UISETP.GE.AND UP0, UPT, UR5, URZ, UPT ;  /* 0x000000ff0500728c */ /* 0x000fc4000bf06270 */
[----:B------:R-:W-:-:S03]  /*1d40*/  ULEA UR7, UR29, UR36, 0x3 ;  /* 0x000000241d077291 */ /* 0x000fc6000f8e18ff */
[----:B------:R-:W-:Y:S01]  /*1d50*/  @UP1 UIADD3 UR4, UPT, UPT, UR4, 0x1, URZ ;  /* 0x0000000104041890 */ /* 0x000fe2000fffe0ff */
[----:B-1----:R-:W-:Y:S01]  /*1d60*/  R2UR UR5, R0 ;  /* 0x00000000000572ca */ /* 0x002fe200000e0000 */
[----:B------:R-:W-:-:S05]  /*1d70*/  UISETP.NE.AND UP1, UPT, UR46, URZ, UPT ;  /* 0x000000ff2e00728c */ /* 0x000fca000bf25270 */
[----:B------:R-:W-:Y:S01]  /*1d80*/  UMOV UR6, UR4 ;  /* 0x0000000400067c82 */ /* 0x000fe20008000000 */
[----:B------:R1:W2:Y:S01]  /*1d90*/  SYNCS.PHASECHK.TRANS64.TRYWAIT P0, [UR7+0x1b0], R3 ;  /* 0x0001b003ff0075a7 */ /* 0x0002a20008001107 */
[----:B------:R-:W-:-:S04]  /*1da0*/  @!UP0 UIADD3 UR6, UPT, UPT, -UR6, URZ, URZ ;  /* 0x000000ff06068290 */ /* 0x000fc8000fffe1ff */
[----:B------:R-:W-:Y:S02]  /*1db0*/  @!UP1 ULOP3.LUT UR6, URZ, UR46, URZ, 0x33, !UPT ;  /* 0x0000002eff069292 */ /* 0x000fe4000f8e33ff */
[----:B------:R-:W-:-:S04]  /*1dc0*/  UIADD3 UR4, UPT, UPT, URZ, -UR5, URZ ;  /* 0x80000005ff047290 */ /* 0x000fc8000fffe0ff */
[----:B------:R-:W-:Y:S01]  /*1dd0*/  IMAD.U32 R0, RZ, RZ, UR6 ;  /* 0x00000006ff007e24 */ /* 0x000fe2000f8e00ff */
[----:B------:R-:W-:-:S03]  /*1de0*/  UIMAD UR7, UR4, UR8, URZ ;  /* 0x00000008040772a4 */ /* 0x000fc6000f8e02ff */
[----:B------:R-:W-:Y:S01]  /*1df0*/  UMOV UR4, URZ ;  /* 0x000000ff00047c82 */ /* 0x000fe20008000000 */
[----:B------:R-:W-:Y:S01]  /*1e00*/  IABS R0, R0 ;  /* 0x0000000000007213 */ /* 0x000fe20000000000 */
[----:B------:R-:W-:-:S03]  /*1e10*/  UIMAD.WIDE.U32 UR4, UR5, UR7, UR4 ;  /* 0x00000007050472a5 */ /* 0x000fc6000f8e0004 */
[----:B------:R-:W-:-:S04]  /*1e20*/  R2UR UR9, R0 ;  /* 0x00000000000972ca */ /* 0x000fc800000e0000 */
[----:B------:R-:W-:-:S09]  /*1e30*/  UMOV UR4, UR5 ;  /* 0x0000000500047c82 */ /* 0x000fd20008000000 */
[----:B------:R-:W-:-:S07]  /*1e40*/  UIMAD.WIDE.U32 UR4, UR4, UR9, URZ ;  /* 0x00000009040472a5 */ /* 0x000fce000f8e00ff */
[----:B------:R-:W-:Y:S02]  /*1e50*/  UMOV UR4, UR5 ;  /* 0x0000000500047c82 */ /* 0x000fe40008000000 */
[----:B------:R-:W-:-:S04]  /*1e60*/  UIADD3 UR5, UPT, UPT, -UR4, URZ, URZ ;  /* 0x000000ff04057290 */ /* 0x000fc8000fffe1ff */
[----:B------:R-:W-:-:S04]  /*1e70*/  UIMAD UR5, UR8, UR5, UR9 ;  /* 0x00000005080572a4 */ /* 0x000fc8000f8e0209 */
[----:B------:R-:W-:-:S11]  /*1e80*/  UISETP.GT.U32.AND UP0, UPT, UR8, UR5, UPT ;  /* 0x000000050800728c */ /* 0x000fd6000bf04070 */
[----:B------:R-:W-:Y:S02]  /*1e90*/  @!UP0 UIADD3 UR5, UPT, UPT, UR5, -UR8, URZ ;  /* 0x8000000805058290 */ /* 0x000fe4000fffe0ff */
[----:B------:R-:W-:Y:S02]  /*1ea0*/  @!UP0 UIADD3 UR4, UPT, UPT, UR4, 0x1, URZ ;  /* 0x0000000104048890 */ /* 0x000fe4000fffe0ff */
[----:B------:R-:W-:Y:S02]  /*1eb0*/  UISETP.GE.U32.AND UP1, UPT, UR5, UR8, UPT ;  /* 0x000000080500728c */ /* 0x000fe4000bf26070 */
[----:B------:R-:W-:-:S04]  /*1ec0*/  ULOP3.LUT UR5, UR6, UR37, URZ, 0x3c, !UPT ;  /* 0x0000002506057292 */ /* 0x000fc8000f8e3cff */
[----:B------:R-:W-:-:S05]  /*1ed0*/  UISETP.GE.AND UP0, UPT, UR5, URZ, UPT ;  /* 0x000000ff0500728c */ /* 0x000fca000bf06270 */
[----:B------:R-:W-:Y:S02]  /*1ee0*/  @UP1 UIADD3 UR4, UPT, UPT, UR4, 0x1, URZ ;  /* 0x0000000104041890 */ /* 0x000fe4000fffe0ff */
[----:B------:R-:W-:-:S05]  /*1ef0*/  UISETP.NE.AND UP1, UPT, UR37, URZ, UPT ;  /* 0x000000ff2500728c */ /* 0x000fca000bf25270 */
[----:B------:R-:W-:Y:S01]  /*1f00*/  UMOV UR31, UR4 ;  /* 0x00000004001f7c82 */ /* 0x000fe20008000000 */
[----:B------:R-:W-:Y:S02]  /*1f10*/  UIADD3 UR4, UPT, UPT, -UR6, URZ, URZ ;  /* 0x000000ff06047290 */ /* 0x000fe4000fffe1ff */
[----:B------:R-:W-:Y:S02]  /*1f20*/  @!UP0 UIADD3 UR31, UPT, UPT, -UR31, URZ, URZ ;  /* 0x000000ff1f1f8290 */ /* 0x000fe4000fffe1ff */
[----:B------:R-:W-:Y:S02]  /*1f30*/  UISETP.GE.U32.AND UP0, UPT, UR53, 0x3f, UPT ;  /* 0x0000003f3500788c */ /* 0x000fe4000bf06070 */
[----:B------:R-:W-:Y:S02]  /*1f40*/  @!UP1 ULOP3.LUT UR31, URZ, UR37, URZ, 0x33, !UPT ;  /* 0x00000025ff1f9292 */ /* 0x000fe4000f8e33ff */
[----:B------:R-:W-:Y:S02]  /*1f50*/  UIMAD UR4, UR46, UR4, UR26 ;  /* 0x000000042e0472a4 */ /* 0x000fe4000f8e021a */
[----:B------:R-:W-:-:S02]  /*1f60*/  UIADD3 UR5, UPT, UPT, -UR31, URZ, URZ ;  /* 0x000000ff1f057290 */ /* 0x000fc4000fffe1ff */
[----:B------:R-:W-:Y:S02]  /*1f70*/  USHF.L.U32 UR10, UR4, 0x6, URZ ;  /* 0x00000006040a7899 */ /* 0x000fe400080006ff */
[----:B------:R-:W-:Y:S01]  /*1f80*/  UIMAD UR37, UR37, UR5, UR6 ;  /* 0x00000005252572a4 */ /* 0x000fe2000f8e0206 */
[----:B-12---:R-:W-:Y:S11]  /*1f90*/  BRA.U !UP0, `(.L_x_18) ;  /* 0x0000000508107547 */ /* 0x006ff6000b800000 */
[----:B------:R-:W1:Y:S01]  /*1fa0*/  LDCU.64 UR8, c[0x0][0x5b0] ;  /* 0x0000b600ff0877ac */ /* 0x000e620008000a00 */
[----:B------:R-:W1:Y:S01]  /*1fb0*/  LDCU.64 UR26, c[0x0][0x5d8] ;  /* 0x0000bb00ff1a77ac */ /* 0x000e620008000a00 */
[----:B------:R-:W2:Y:S01]  /*1fc0*/  LDCU UR19, c[0x0][0x598] ;  /* 0x0000b300ff1377ac */ /* 0x000ea20008000800 */
[----:B------:R-:W3:Y:S01]  /*1fd0*/  LDCU UR18, c[0x0][0x58c] ;  /* 0x0000b180ff1277ac */ /* 0x000ee20008000800 */
[----:B------:R-:W4:Y:S01]  /*1fe0*/  LDCU UR21, c[0x0][0x59c] ;  /* 0x0000b380ff1577ac */ /* 0x000f220008000800 */
[----:B------:R-:W2:Y:S01]  /*1ff0*/  LDCU UR20, c[0x0][0x5a0] ;  /* 0x0000b400ff1477ac */ /* 0x000ea20008000800 */
[----:B------:R-:W2:Y:S01]  /*2000*/  LDCU.64 UR16, c[0x0][0x590] ;  /* 0x0000b200ff1077ac */ /* 0x000ea20008000a00 */
[----:B------:R-:W2:Y:S01]  /*2010*/  LDCU.64 UR6, c[0x0][0x5b8] ;  /* 0x0000b700ff0677ac */ /* 0x000ea20008000a00 */
[----:B------:R-:W2:Y:S01]  /*2020*/  LDCU.64 UR4, c[0x0][0x5d0] ;  /* 0x0000ba00ff0477ac */ /* 0x000ea20008000a00 */
[----:B-1----:R-:W-:Y:S02]  /*2030*/  UIMAD UR30, UR37, UR8, UR26 ;  /* 0x00000008251e72a4 */ /* 0x002fe4000f8e021a */
[----:B------:R-:W-:Y:S01]  /*2040*/  UIMAD UR27, UR31, UR9, UR27 ;  /* 0x000000091f1b72a4 */ /* 0x000fe2000f8e021b */
[----:B------:R-:W-:Y:S01]  /*2050*/  UMOV UR14, URZ ;  /* 0x000000ff000e7c82 */ /* 0x000fe20008000000 */
[----:B---34-:R-:W-:-:S10]  /*2060*/  UMOV UR11, UR29 ;  /* 0x0000001d000b7c82 */ /* 0x018fd40008000000 */
.L_x_23:
[----:B------:R-:W-:Y:S01]  /*2070*/  @!P2 MOV R3, 0x1000 ;  /* 0x000010000003a802 */ /* 0x000fe20000000f00 */
[----:B------:R-:W-:Y:S01]  /*2080*/  ULEA UR33, UR11, UR36, 0x3 ;  /* 0x000000240b217291 */ /* 0x000fe2000f8e18ff */
[----:B---3--:R-:W-:Y:S11]  /*2090*/  @P0 BRA `(.L_x_19) ;  /* 0x0000000000100947 */ /* 0x008ff60003800000 */
[----:B------:R-:W-:Y:S04]  /*20a0*/  MOV R0, UR28 ;  /* 0x0000001c00007c02 */ /* 0x000fe80008000f00 */
[----:B------:R-:W-:Y:S04]  /*20b0*/  SHF.L.U32 R5, R0, 0x1f, RZ ;  /* 0x0000001f00057819 */ /* 0x000fe800000006ff */
[----:B------:R-:W1:Y:S02]  /*20c0*/  SYNCS.PHASECHK.TRANS64.TRYWAIT P0, [UR33+0x1b0], R5 ;  /* 0x0001b005ff0075a7 */ /* 0x000e640008001121 */
[----:B-1----:R-:W-:Y:S05]  /*20d0*/  @!P0 BRA `(.L_x_20) ;  /* 0x0000007000908947 */ /* 0x002fea0003800000 */
.L_x_19:
[----:B------:R3:W-:Y:S01]  /*20e0*/  @!P2 SYNCS.ARRIVE.TRANS64 RZ, [UR33], R3 ;  /* 0x00000003ffffa9a7 */ /* 0x0007e20008000021 */
[----:B------:R-:W-:Y:S04]  /*20f0*/  BSSY.RECONVERGENT B0, `(.L_x_21) ;  /* 0x0000003000007945 */ /* 0x000fe80003800200 */
[----:B------:R-:W-:Y:S05]  /*2100*/  @P3 BRA `(.L_x_22) ;  /* 0x0000000000043947 */ /* 0x000fea0003800000 */
[----:B--2---:R-:W-:Y:S05]  /*2110*/  BPT.TRAP 0x1 ;  /* 0x000000040000795c */ /* 0x004fea0000300000 */
.L_x_22:
[----:B--2---:R-:W-:Y:S05]  /*2120*/  BSYNC.RECONVERGENT B0 ;  /* 0x0000000000007941 */ /* 0x004fea0003800200 */
.L_x_21:
[----:B------:R-:W-:Y:S02]  /*2130*/  UIADD3 UR8, UPT, UPT, UR11, 0x1, URZ ;  /* 0x000000010b087890 */ /* 0x000fe4000fffe0ff */
[----:B------:R-:W-:Y:S02]  /*2140*/  USHF.L.U32 UR35, UR14, 0x5, URZ ;  /* 0x000000050e237899 */ /* 0x000fe400080006ff */
[----:B------:R-:W-:Y:S02]  /*2150*/  UISETP.NE.AND UP0, UPT, UR8, 0x36, UPT ;  /* 0x000000360800788c */ /* 0x000fe4000bf05270 */
[----:B------:R-:W-:Y:S02]  /*2160*/  UISETP.NE.AND UP2, UPT, UR19, 0x1, UPT ;  /* 0x000000011300788c */ /* 0x000fe4000bf45270 */
[----:B------:R-:W-:Y:S02]  /*2170*/  USEL UR9, URZ, 0x1, UP0 ;  /* 0x00000001ff097887 */ /* 0x000fe40008000000 */
[----:B------:R-:W-:Y:S02]  /*2180*/  USEL UR29, UR8, URZ, UP0 ;  /* 0x000000ff081d7287 */ /* 0x000fe40008000000 */
[----:B------:R-:W-:Y:S02]  /*2190*/  ULOP3.LUT UR28, UR28, UR9, URZ, 0x3c, !UPT ;  /* 0x000000091c1c7292 */ /* 0x000fe4000f8e3cff */
[----:B------:R-:W-:Y:S02]  /*21a0*/  ULEA UR8, UR29, UR36, 0x3 ;  /* 0x000000241d087291 */ /* 0x000fe4000f8e18ff */
[----:B------:R-:W-:Y:S02]  /*21b0*/  UISETP.NE.AND UP0, UPT, UR18, 0x1, UPT ;  /* 0x000000011200788c */ /* 0x000fe4000bf05270 */
[----:B------:R-:W-:Y:S01]  /*21c0*/  UIADD3 UR24, UP1, UPT, UR40, 0x80, URZ ;  /* 0x0000008028187890 */ /* 0x000fe2000ff3e0ff */
[----:B-1----:R-:W-:Y:S01]  /*21d0*/  MOV R0, UR28 ;  /* 0x0000001c00007c02 */ /* 0x002fe20008000f00 */
[----:B------:R-:W-:Y:S02]  /*21e0*/  ULEA UR15, UR11, UR36, 0xb ;  /* 0x000000240b0f7291 */ /* 0x000fe4000f8e58ff */
[----:B------:R-:W-:Y:S01]  /*21f0*/  UIADD3.X UR25, UPT, UPT, URZ, UR41, URZ, UP1, !UPT ;  /* 0x00000029ff197290 */ /* 0x000fe20008ffe4ff */
[----:B---3--:R-:W-:Y:S01]  /*2200*/  SHF.L.U32 R3, R0, 0x1f, RZ ;  /* 0x0000001f00037819 */ /* 0x008fe200000006ff */
[----:B------:R-:W-:Y:S02]  /*2210*/  UIADD3 UR32, UPT, UPT, UR15, 0x2600, URZ ;  /* 0x000026000f207890 */ /* 0x000fe4000fffe0ff */
[----:B------:R-:W-:Y:S01]  /*2220*/  UPRMT UR26, UR30, 0x40, UR27 ;  /* 0x000000401e1a7896 */ /* 0x000fe2000800001b */
[----:B------:R1:W3:Y:S01]  /*2230*/  SYNCS.PHASECHK.TRANS64.TRYWAIT P0, [UR8+0x1b0], R3 ;  /* 0x0001b003ff0075a7 */ /* 0x0002e20008001108 */
[----:B------:R-:W-:Y:S02]  /*2240*/  UIMAD.WIDE.U32 UR8, UR35, UR16, URZ ;  /* 0x00000010230872a5 */ /* 0x000fe4000f8e00ff */
[----:B------:R-:W-:Y:S02]  /*2250*/  UIADD3 UR14, UPT, UPT, UR14, 0x1, URZ ;  /* 0x000000010e0e7890 */ /* 0x000fe4000fffe0ff */
[----:B------:R-:W-:Y:S01]  /*2260*/  USHF.R.U32.HI UR9, URZ, UR17, UR9 ;  /* 0x00000011ff097299 */ /* 0x000fe20008011609 */
[----:B------:R-:W-:Y:S01]  /*2270*/  UMOV UR42, 0x0 ;  /* 0x00000000002a7882 */ /* 0x000fe20000000000 */
[----:B------:R-:W-:Y:S02]  /*2280*/  UMOV UR43, 0x10000000 ;  /* 0x10000000002b7882 */ /* 0x000fe40000000000 */
[----:B------:R-:W-:Y:S01]  /*2290*/  USEL UR9, UR35, UR9, !UP0 ;  /* 0x0000000923097287 */ /* 0x000fe2000c000000 */
[----:B------:R-:W-:Y:S01]  /*22a0*/  UTMALDG.2D [UR32], [UR24], desc[UR42] ;  /* 0x00002a20180075b4 */ /* 0x000fe20008009000 */
[----:B------:R-:W-:Y:S02]  /*22b0*/  UIADD3 UR22, UP0, UPT, UR40, 0x180, URZ ;  /* 0x0000018028167890 */ /* 0x000fe4000ff1e0ff */
[----:B------:R-:W-:Y:S02]  /*22c0*/  UIMAD.WIDE.U32 UR12, UR9, UR21, URZ ;  /* 0x00000015090c72a5 */ /* 0x000fe4000f8e00ff */
[----:B------:R-:W-:Y:S02]  /*22d0*/  UIADD3 UR11, UPT, UPT, -UR9, URZ, URZ ;  /* 0x000000ff090b7290 */ /* 0x000fe4000fffe1ff */
[----:B------:R-:W-:Y:S02]  /*22e0*/  USHF.R.U32.HI UR13, URZ, UR20, UR13 ;  /* 0x00000014ff0d7299 */ /* 0x000fe4000801160d */
[----:B------:R-:W-:Y:S02]  /*22f0*/  UIMAD UR11, UR18, UR11, UR35 ;  /* 0x0000000b120b72a4 */ /* 0x000fe4000f8e0223 */
[----:B------:R-:W-:Y:S02]  /*2300*/  USEL UR13, UR9, UR13, !UP2 ;  /* 0x0000000d090d7287 */ /* 0x000fe4000d000000 */
[----:B------:R-:W-:Y:S02]  /*2310*/  UIMAD UR11, UR11, UR6, UR4 ;  /* 0x000000060b0b72a4 */ /* 0x000fe4000f8e0204 */
[----:B------:R-:W-:Y:S02]  /*2320*/  UIADD3 UR8, UPT, UPT, -UR13, URZ, URZ ;  /* 0x000000ff0d087290 */ /* 0x000fe4000fffe1ff */
[----:B------:R-:W-:Y:S02]  /*2330*/  UIADD3.X UR23, UPT, UPT, URZ, UR41, URZ, UP0, !UPT ;  /* 0x00000029ff177290 */ /* 0x000fe400087fe4ff */
[----:B------:R-:W-:Y:S02]  /*2340*/  UIMAD UR9, UR19, UR8, UR9 ;  /* 0x00000008130972a4 */ /* 0x000fe4000f8e0209 */
[----:B------:R-:W-:Y:S02]  /*2350*/  UIADD3 UR8, UPT, UPT, UR15, 0x1d600, URZ ;  /* 0x0001d6000f087890 */ /* 0x000fe4000fffe0ff */
[----:B------:R-:W-:Y:S02]  /*2360*/  UIMAD UR12, UR9, UR7, UR5 ;  /* 0x00000007090c72a4 */ /* 0x000fe4000f8e0205 */
[----:B------:R-:W-:Y:S01]  /*2370*/  UPRMT UR15, UR26, 0x5410, URZ ;  /* 0x000054101a0f7896 */ /* 0x000fe200080000ff */
[----:B------:R-:W-:Y:S01]  /*2380*/  UMOV UR9, UR33 ;  /* 0x0000002100097c82 */ /* 0x000fe20008000000 */
[----:B------:R-:W-:Y:S07]  /*2390*/  UISETP.NE.AND UP0, UPT, UR14, UR38, UPT ;  /* 0x000000260e00728c */ /* 0x000fee000bf05270 */
[----:B------:R2:W-:Y:S02]  /*23a0*/  UTMALDG.4D.IM2COL [UR8], [UR22], UR15 ;  /* 0x00000008160073b4 */ /* 0x0005e4000805800f */
[----:B--2---:R-:W-:Y:S01]  /*23b0*/  UMOV UR15, UR38 ;  /* 0x00000026000f7c82 */ /* 0x004fe20008000000 */
[----:B------:R-:W-:Y:S01]  /*23c0*/  UMOV UR11, UR29 ;  /* 0x0000001d000b7c82 */ /* 0x000fe20008000000 */
[----:B-1----:R-:W-:Y:S05]  /*23d0*/  BRA.U UP0, `(.L_x_23) ;  /* 0xfffffffd00247547 */ /* 0x002fea000b83ffff */
.L_x_18:
[----:B------:R-:W-:Y:S01]  /*23e0*/  ULEA UR4, UR29, UR36, 0x3 ;  /* 0x000000241d047291 */ /* 0x000fe2000f8e18ff */
[----:B------:R-:W-:Y:S01]  /*23f0*/  MOV R0, UR28 ;  /* 0x0000001c00007c02 */ /* 0x000fe20008000f00 */
[----:B------:R-:W-:Y:S01]  /*2400*/  @!P1 SYNCS.ARRIVE.TRANS64.A1T0 RZ, [UR36+0x378], RZ ;  /* 0x000378ffffff99a7 */ /* 0x000fe20008100024 */
[----:B------:R-:W-:Y:S02]  /*2410*/  UISETP.GT.AND UP0, UPT, UR51, UR50, UPT ;  /* 0x000000323300728c */ /* 0x000fe4000bf04270 */
[----:B------:R-:W-:-:S04]  /*2420*/  SHF.L.U32 R0, R0, 0x1f, RZ ;  /* 0x0000001f00007819 */ /* 0x000fc800000006ff */
[----:B---3--:R1:W2:Y:S03]  /*2430*/  SYNCS.PHASECHK.TRANS64.TRYWAIT P0, [UR4+0x1b0], R0 ;  /* 0x0001b000ff0075a7 */ /* 0x0082a60008001104 */
[----:B------:R-:W-:Y:S05]  /*2440*/  BRA.U !UP0, `(.L_x_24) ;  /* 0x0000000508107547 */ /* 0x000fea000b800000 */
[----:B------:R-:W3:Y:S01]  /*2450*/  LDCU.64 UR8, c[0x0][0x5b0] ;  /* 0x0000b600ff0877ac */ /* 0x000ee20008000a00 */
[----:B------:R-:W3:Y:S01]  /*2460*/  LDCU.64 UR32, c[0x0][0x5d8] ;  /* 0x0000bb00ff2077ac */ /* 0x000ee20008000a00 */
[----:B------:R-:W4:Y:S01]  /*2470*/  LDCU UR18, c[0x0][0x598] ;  /* 0x0000b300ff1277ac */ /* 0x000f220008000800 */
[----:B------:R-:W1:Y:S01]  /*2480*/  LDCU UR14, c[0x0][0x58c] ;  /* 0x0000b180ff0e77ac */ /* 0x000e620008000800 */
[----:B------:R-:W1:Y:S01]  /*2490*/  LDCU UR20, c[0x0][0x59c] ;  /* 0x0000b380ff1477ac */ /* 0x000e620008000800 */
[----:B------:R-:W1:Y:S01]  /*24a0*/  LDCU UR19, c[0x0][0x5a0] ;  /* 0x0000b400ff1377ac */ /* 0x000e620008000800 */
[----:B---3--:R-:W-:Y:S01]  /*24b0*/  UIMAD UR35, UR37, UR8, UR32 ;  /* 0x00000008252372a4 */ /* 0x008fe2000f8e0220 */
[----:B------:R-:W3:Y:S01]  /*24c0*/  LDCU.64 UR16, c[0x0][0x590] ;  /* 0x0000b200ff1077ac */ /* 0x000ee20008000a00 */
[----:B------:R-:W1:Y:S01]  /*24d0*/  LDCU.64 UR6, c[0x0][0x5b8] ;  /* 0x0000b700ff0677ac */ /* 0x000e620008000a00 */
[----:B------:R-:W1:Y:S01]  /*24e0*/  LDCU.64 UR4, c[0x0][0x5d0] ;  /* 0x0000ba00ff0477ac */ /* 0x000e620008000a00 */
[----:B------:R-:W-:-:S02]  /*24f0*/  UIMAD UR33, UR31, UR9, UR33 ;  /* 0x000000091f2172a4 */ /* 0x000fc4000f8e0221 */
[----:B------:R-:W-:Y:S01]  /*2500*/  UIADD3 UR37, UPT, UPT, UR52, UR15, URZ ;  /* 0x0000000f34257290 */ /* 0x000fe2000fffe0ff */
[----:B----4-:R-:W-:-:S11]  /*2510*/  UMOV UR11, UR29 ;  /* 0x0000001d000b7c82 */ /* 0x010fd60008000000 */
.L_x_29:
[----:B------:R-:W-:Y:S01]  /*2520*/  @!P2 MOV R3, 0x1000 ;  /* 0x000010000003a802 */ /* 0x000fe20000000f00 */
[----:B------:R-:W-:Y:S01]  /*2530*/  ULEA UR25, UR11, UR36, 0x3 ;  /* 0x000000240b197291 */ /* 0x000fe2000f8e18ff */
[----:B-12---:R-:W-:Y:S11]  /*2540*/  @P0 BRA `(.L_x_25) ;  /* 0x0000000000100947 */ /* 0x006ff60003800000 */
[----:B-1----:R-:W-:Y:S04]  /*2550*/  MOV R0, UR28 ;  /* 0x0000001c00007c02 */ /* 0x002fe80008000f00 */
[----:B------:R-:W-:Y:S04]  /*2560*/  SHF.L.U32 R5, R0, 0x1f, RZ ;  /* 0x0000001f00057819 */ /* 0x000fe800000006ff */
[----:B------:R-:W1:Y:S02]  /*2570*/  SYNCS.PHASECHK.TRANS64.TRYWAIT P0, [UR25+0x1b0], R5 ;  /* 0x0001b005ff0075a7 */ /* 0x000e640008001119 */
[----:B-1----:R-:W-:Y:S05]  /*2580*/  @!P0 BRA `(.L_x_26) ;  /* 0x0000006c007c8947 */ /* 0x002fea0003800000 */
.L_x_25:
[----:B------:R2:W-:Y:S01]  /*2590*/  @!P2 SYNCS.ARRIVE.TRANS64 RZ, [UR25], R3 ;  /* 0x00000003ffffa9a7 */ /* 0x0005e20008000019 */
[----:B------:R-:W-:Y:S04]  /*25a0*/  BSSY.RECONVERGENT B0, `(.L_x_27) ;  /* 0x0000003000007945 */ /* 0x000fe80003800200 */
[----:B------:R-:W-:Y:S05]  /*25b0*/  @P3 BRA `(.L_x_28) ;  /* 0x0000000000043947 */ /* 0x000fea0003800000 */
[----:B-1-3--:R-:W-:Y:S05]  /*25c0*/  BPT.TRAP 0x1 ;  /* 0x000000040000795c */ /* 0x00afea0000300000 */
.L_x_28:
[----:B-1-3--:R-:W-:Y:S05]  /*25d0*/  BSYNC.RECONVERGENT B0 ;  /* 0x0000000000007941 */ /* 0x00afea0003800200 */
.L_x_27:
        /* <DEDUP_REMOVED lines=10> */
[----:B------:R-:W-:Y:S01]  /*2680*/  MOV R0, UR28 ;  /* 0x0000001c00007c02 */ /* 0x000fe20008000f00 */
[----:B------:R-:W-:Y:S02]  /*2690*/  ULEA UR21, UR11, UR36, 0xb ;  /* 0x000000240b157291 */ /* 0x000fe4000f8e58ff */
[----:B------:R-:W-:Y:S01]  /*26a0*/  UIADD3.X UR23, UPT, UPT, URZ, UR41, URZ, UP1, !UPT ;  /* 0x00000029ff177290 */ /* 0x000fe20008ffe4ff */
[----:B--2---:R-:W-:Y:S01]  /*26b0*/  SHF.L.U32 R3, R0, 0x1f, RZ ;  /* 0x0000001f00037819 */ /* 0x004fe200000006ff */
[----:B------:R-:W-:Y:S02]  /*26c0*/  UIADD3 UR24, UPT, UPT, UR21, 0x2600, URZ ;  /* 0x0000260015187890 */ /* 0x000fe4000fffe0ff */
[----:B------:R-:W-:Y:S01]  /*26d0*/  UPRMT UR32, UR35, 0x40, UR33 ;  /* 0x0000004023207896 */ /* 0x000fe20008000021 */
[----:B------:R4:W1:Y:S01]  /*26e0*/  SYNCS.PHASECHK.TRANS64.TRYWAIT P0, [UR8+0x1b0], R3 ;  /* 0x0001b003ff0075a7 */ /* 0x0008620008001108 */
[----:B------:R-:W-:Y:S02]  /*26f0*/  UIMAD.WIDE.U32 UR8, UR27, UR16, URZ ;  /* 0x000000101b0872a5 */ /* 0x000fe4000f8e00ff */
[----:B------:R-:W-:Y:S02]  /*2700*/  UIADD3 UR15, UPT, UPT, UR15, 0x1, URZ ;  /* 0x000000010f0f7890 */ /* 0x000fe4000fffe0ff */
[----:B------:R-:W-:Y:S01]  /*2710*/  USHF.R.U32.HI UR9, URZ, UR17, UR9 ;  /* 0x00000011ff097299 */ /* 0x000fe20008011609 */
[----:B------:R-:W-:Y:S01]  /*2720*/  UMOV UR42, 0x0 ;  /* 0x00000000002a7882 */ /* 0x000fe20000000000 */
[----:B------:R-:W-:Y:S02]  /*2730*/  UMOV UR43, 0x10000000 ;  /* 0x10000000002b7882 */ /* 0x000fe40000000000 */
[----:B------:R-:W-:Y:S02]  /*2740*/  USEL UR9, UR27, UR9, !UP0 ;  /* 0x000000091b097287 */ /* 0x000fe4000c000000 */
[----:B------:R-:W-:Y:S02]  /*2750*/  UIADD3 UR30, UP0, UPT, UR40, 0x180, URZ ;  /* 0x00000180281e7890 */ /* 0x000fe4000ff1e0ff */
[----:B------:R-:W-:Y:S02]  /*2760*/  UIMAD.WIDE.U32 UR12, UR9, UR20, URZ ;  /* 0x00000014090c72a5 */ /* 0x000fe4000f8e00ff */
[----:B------:R-:W-:Y:S02]  /*2770*/  UIADD3 UR11, UPT, UPT, -UR9, URZ, URZ ;  /* 0x000000ff090b7290 */ /* 0x000fe4000fffe1ff */
[----:B------:R-:W-:Y:S02]  /*2780*/  USHF.R.U32.HI UR13, URZ, UR19, UR13 ;  /* 0x00000013ff0d7299 */ /* 0x000fe4000801160d */
[----:B------:R-:W-:Y:S02]  /*2790*/  UIMAD UR11, UR14, UR11, UR27 ;  /* 0x0000000b0e0b72a4 */ /* 0x000fe4000f8e021b */
[----:B------:R-:W-:Y:S02]  /*27a0*/  USEL UR13, UR9, UR13, !UP2 ;  /* 0x0000000d090d7287 */ /* 0x000fe4000d000000 */
[----:B------:R-:W-:Y:S02]  /*27b0*/  UIMAD UR11, UR11, UR6, UR4 ;  /* 0x000000060b0b72a4 */ /* 0x000fe4000f8e0204 */
[----:B------:R-:W-:Y:S01]  /*27c0*/  UIADD3 UR8, UPT, UPT, -UR13, URZ, URZ ;  /* 0x000000ff0d087290 */ /* 0x000fe2000fffe1ff */
[----:B------:R-:W-:Y:S01]  /*27d0*/  UMOV UR26, UR34 ;  /* 0x00000022001a7c82 */ /* 0x000fe20008000000 */
[----:B------:R-:W-:Y:S01]  /*27e0*/  UIADD3.X UR31, UPT, UPT, URZ, UR41, URZ, UP0, !UPT ;  /* 0x00000029ff1f7290 */ /* 0x000fe200087fe4ff */
[----:B------:R-:W-:Y:S01]  /*27f0*/  UTMALDG.2D [UR24], [UR22], desc[UR42] ;  /* 0x00002a18160075b4 */ /* 0x000fe20008009000 */
        /* <DEDUP_REMOVED lines=8> */
[----:B----4-:R-:W-:Y:S05]  /*2880*/  BRA.U UP0, `(.L_x_29) ;  /* 0xfffffffd00247547 */ /* 0x010fea000b83ffff */
.L_x_24:
[----:B------:R-:W-:Y:S01]  /*2890*/  SHF.L.U32 R3, R2, 0x1f, RZ ;  /* 0x0000001f02037819 */ /* 0x000fe200000006ff */
[----:B------:R-:W-:-:S03]  /*28a0*/  NOP ;  /* 0x0000000000007918 */ /* 0x000fc60000000000 */
[----:B-12---:R-:W1:Y:S02]  /*28b0*/  SYNCS.PHASECHK.TRANS64.TRYWAIT P0, [UR36+0x380], R3 ;  /* 0x00038003ff0075a7 */ /* 0x006e640008001124 */
[----:B-1----:R-:W-:Y:S05]  /*28c0*/  @!P0 BRA `(.L_x_30) ;  /* 0x0000006800c48947 */ /* 0x002fea0003800000 */
.L_x_143:
[----:B------:R-:W2:Y:S01]  /*28d0*/  LDS.128 R4, [UR36+0x3c0] ;  /* 0x0003c024ff047984 */ /* 0x000ea20008000c00 */
[----:B------:R-:W-:Y:S02]  /*28e0*/  UIADD3 UR4, UPT, UPT, UR36, 0x388, URZ ;  /* 0x0000038824047890 */ /* 0x000fe4000fffe0ff */
[----:B------:R-:W-:Y:S01]  /*28f0*/  UISETP.GE.AND UP0, UPT, UR39, 0x1, UPT ;  /* 0x000000012700788c */ /* 0x000fe2000bf06270 */
[----:B------:R-:W-:Y:S01]  /*2900*/  @!PT LDS RZ, [RZ] ;  /* 0x00000000fffff984 */ /* 0x000fe20000000800 */
[----:B------:R-:W-:Y:S01]  /*2910*/  @!PT LDS RZ, [RZ] ;  /* 0x00000000fffff984 */ /* 0x000fe20000000800 */
[----:B------:R-:W-:Y:S01]  /*2920*/  @!PT LDS RZ, [RZ] ;  /* 0x00000000fffff984 */ /* 0x000fe20000000800 */
[----:B------:R-:W-:Y:S01]  /*2930*/  @!PT LDS RZ, [RZ] ;  /* 0x00000000fffff984 */ /* 0x000fe20000000800 */
[----:B------:R3:W-:Y:S06]  /*2940*/  MEMBAR.ALL.CTA ;  /* 0x0000000000007992 */ /* 0x0007ec0000008000 */
[----:B---3--:R-:W3:Y:S01]  /*2950*/  FENCE.VIEW.ASYNC.S ;  /* 0x00000000000073c6 */ /* 0x008ee20000000000 */
[----:B------:R-:W-:-:S09]  /*2960*/  UPRMT UR4, URZ, 0x654, UR4 ;  /* 0x00000654ff047896 */ /* 0x000fd20008000004 */
[----:B---3--:R-:W-:Y:S01]  /*2970*/  SYNCS.ARRIVE.TRANS64.RED.A1T0 RZ, [UR4], RZ ;  /* 0x000000ffffff79a7 */ /* 0x008fe20008100404 */
[----:B--2---:R-:W-:-:S13]  /*2980*/  LOP3.LUT P0, RZ, R6, 0x1, RZ, 0xc0, !PT ;  /* 0x0000000106ff7812 */ /* 0x004fda000780c0ff */
[----:B------:R-:W-:Y:S01]  /*2990*/  VOTEU.ANY UP1, P0 ;  /* 0x0000000000ff7886 */ /* 0x000fe20000020100 */
[----:B------:R-:W-:-:S13]  /*29a0*/  PLOP3.LUT P0, PT, PT, PT, UP1, 0x80, 0x8 ;  /* 0x000000000008781c */ /* 0x000fda0003f0f018 */
[----:B-1----:R-:W-:Y:S02]  /*29b0*/  @P0 MOV R0, R4 ;  /* 0x0000000400000202 */ /* 0x002fe40000000f00 */
[----:B------:R-:W-:Y:S02]  /*29c0*/  @P0 LOP3.LUT R4, R5, 0xffff, RZ, 0xc0, !PT ;  /* 0x0000ffff05040812 */ /* 0x000fe400078ec0ff */
[----:B------:R-:W-:Y:S02]  /*29d0*/  @P0 R2UR UR6, R0 ;  /* 0x00000000000602ca */ /* 0x000fe400000e0000 */
[----:B------:R-:W-:-:S11]  /*29e0*/  @P0 R2UR UR5, R4 ;  /* 0x00000000040502ca */ /* 0x000fd600000e0000 */
[----:B------:R-:W-:Y:S02]  /*29f0*/  @UP1 UMOV UR45, UR6 ;  /* 0x00000006002d1c82 */ /* 0x000fe40008000000 */
[----:B------:R-:W-:Y:S01]  /*2a00*/  @UP1 UMOV UR44, UR5 ;  /* 0x00000005002c1c82 */ /* 0x000fe20008000000 */
[----:B------:R-:W-:Y:S05]  /*2a10*/  BRA.U !UP0, `(.L_x_31) ;  /* 0x0000000108d47547 */ /* 0x000fea000b800000 */
[----:B------:R-:W1:Y:S01]  /*2a20*/  LDCU.128 UR16, c[0x0][0xb10] ;  /* 0x00016200ff1077ac */ /* 0x000e620008000c00 */
[----:B------:R-:W2:Y:S01]  /*2a30*/  LDCU UR21, c[0x0][0xb20] ;  /* 0x00016400ff1577ac */ /* 0x000ea20008000800 */
[----:B------:R-:W3:Y:S01]  /*2a40*/  LDCU UR20, c[0x0][0xb0c] ;  /* 0x00016180ff1477ac */ /* 0x000ee20008000800 */
[----:B------:R-:W4:Y:S01]  /*2a50*/  LDCU.64 UR14, c[0x0][0xb28] ;  /* 0x00016500ff0e77ac */ /* 0x000f220008000a00 */
[----:B------:R-:W-:Y:S02]  /*2a60*/  UISETP.NE.AND UP3, UPT, UR39, 0x1, UPT ;  /* 0x000000012700788c */ /* 0x000fe4000bf65270 */
[----:B-1----:R-:W-:Y:S02]  /*2a70*/  UIMAD.WIDE.U32 UR4, UR48, UR19, URZ ;  /* 0x00000013300472a5 */ /* 0x002fe4000f8e00ff */
[----:B------:R-:W-:Y:S02]  /*2a80*/  UIMAD.WIDE.U32 UR6, UR49, UR16, URZ ;  /* 0x00000010310672a5 */ /* 0x000fe4000f8e00ff */
[----:B------:R-:W-:-:S02]  /*2a90*/  UISETP.NE.AND UP0, UPT, UR18, 0x1, UPT ;  /* 0x000000011200788c */ /* 0x000fc4000bf05270 */
[----:B------:R-:W-:Y:S01]  /*2aa0*/  UIMAD.WIDE.U32 UR10, UR44, UR19, URZ ;  /* 0x000000132c0a72a5 */ /* 0x000fe2000f8e00ff */
[----:B------:R-:W-:Y:S01]  /*2ab0*/  UMOV UR4, UR5 ;  /* 0x0000000500047c82 */ /* 0x000fe20008000000 */
[----:B---3--:R-:W-:Y:S02]  /*2ac0*/  UISETP.NE.AND UP2, UPT, UR20, 0x1, UPT ;  /* 0x000000011400788c */ /* 0x008fe4000bf45270 */
[----:B--2---:R-:W-:Y:S02]  /*2ad0*/  USHF.R.U32.HI UR5, URZ, UR21, UR4 ;  /* 0x00000015ff057299 */ /* 0x004fe40008011604 */
[----:B------:R-:W-:Y:S01]  /*2ae0*/  UIMAD.WIDE.U32 UR12, UR45, UR16, URZ ;  /* 0x000000102d0c72a5 */ /* 0x000fe2000f8e00ff */
[----:B------:R-:W-:Y:S01]  /*2af0*/  UMOV UR4, UR7 ;  /* 0x0000000700047c82 */ /* 0x000fe20008000000 */
[----:B------:R-:W-:Y:S02]  /*2b00*/  USEL UR5, UR48, UR5, !UP0 ;  /* 0x0000000530057287 */ /* 0x000fe4000c000000 */
[----:B------:R-:W-:-:S02]  /*2b10*/  USHF.R.U32.HI UR4, URZ, UR17, UR4 ;  /* 0x00000011ff047299 */ /* 0x000fc40008011604 */
[----:B----4-:R-:W-:Y:S02]  /*2b20*/  UIMAD.WIDE.U32 UR8, UR5, UR14, URZ ;  /* 0x0000000e050872a5 */ /* 0x010fe4000f8e00ff */
[----:B------:R-:W-:Y:S01]  /*2b30*/  USEL UR6, UR49, UR4, !UP2 ;  /* 0x0000000431067287 */ /* 0x000fe2000d000000 */
[----:B------:R-:W-:Y:S02]  /*2b40*/  UMOV UR12, UR13 ;  /* 0x0000000d000c7c82 */ /* 0x000fe40008000000 */
[----:B------:R-:W-:Y:S01]  /*2b50*/  UMOV UR4, UR11 ;  /* 0x0000000b00047c82 */ /* 0x000fe20008000000 */
[----:B------:R-:W-:Y:S01]  /*2b60*/  UIMAD.WIDE.U32 UR10, UR6, UR14, URZ ;  /* 0x0000000e060a72a5 */ /* 0x000fe2000f8e00ff */
[----:B------:R-:W-:Y:S01]  /*2b70*/  UMOV UR8, UR9 ;  /* 0x0000000900087c82 */ /* 0x000fe20008000000 */
[----:B------:R-:W-:Y:S02]  /*2b80*/  USHF.R.U32.HI UR4, URZ, UR21, UR4 ;  /* 0x00000015ff047299 */ /* 0x000fe40008011604 */
[----:B------:R-:W-:-:S03]  /*2b90*/  @UP3 USHF.R.U32.HI UR5, URZ, UR15, UR8 ;  /* 0x0000000fff053299 */ /* 0x000fc60008011608 */
[----:B------:R-:W-:Y:S01]  /*2ba0*/  UMOV UR10, UR11 ;  /* 0x0000000b000a7c82 */ /* 0x000fe20008000000 */
[----:B------:R-:W-:Y:S02]  /*2bb0*/  USHF.R.U32.HI UR17, URZ, UR17, UR12 ;  /* 0x00000011ff117299 */ /* 0x000fe4000801160c */
[----:B------:R-:W-:Y:S02]  /*2bc0*/  USEL UR4, UR44, UR4, !UP0 ;  /* 0x000000042c047287 */ /* 0x000fe4000c000000 */
[----:B------:R-:W-:Y:S02]  /*2bd0*/  @UP3 USHF.R.U32.HI UR6, URZ, UR15, UR10 ;  /* 0x0000000fff063299 */ /* 0x000fe4000801160a */
[----:B------:R-:W-:Y:S02]  /*2be0*/  UIMAD UR7, UR39, UR5, URZ ;  /* 0x00000005270772a4 */ /* 0x000fe4000f8e02ff */
[----:B------:R-:W-:Y:S02]  /*2bf0*/  USEL UR5, UR45, UR17, !UP2 ;  /* 0x000000112d057287 */ /* 0x000fe4000d000000 */
[----:B------:R-:W-:-:S02]  /*2c00*/  UIMAD UR10, UR39, UR6, URZ ;  /* 0x00000006270a72a4 */ /* 0x000fc4000f8e02ff */
[----:B------:R-:W-:Y:S02]  /*2c10*/  UISETP.GE.AND UP0, UPT, UR4, UR7, UPT ;  /* 0x000000070400728c */ /* 0x000fe4000bf06270 */
[----:B------:R-:W-:Y:S02]  /*2c20*/  UIMAD.WIDE.U32 UR8, UR4, UR14, URZ ;  /* 0x0000000e040872a5 */ /* 0x000fe4000f8e00ff */
[----:B------:R-:W-:Y:S02]  /*2c30*/  UISETP.GE.OR UP0, UPT, UR5, UR10, UP0 ;  /* 0x0000000a0500728c */ /* 0x000fe40008706670 */
[----:B------:R-:W-:-:S03]  /*2c40*/  UIMAD.WIDE.U32 UR10, UR5, UR14, URZ ;  /* 0x0000000e050a72a5 */ /* 0x000fc6000f8e00ff */
[----:B------:R-:W-:Y:S01]  /*2c50*/  UMOV UR7, UR9 ;  /* 0x0000000900077c82 */ /* 0x000fe20008000000 */
[----:B------:R-:W-:Y:S02]  /*2c60*/  UIADD3 UR9, UPT, UPT, -UR4, URZ, URZ ;  /* 0x000000ff04097290 */ /* 0x000fe4000fffe1ff */
[----:B------:R-:W-:Y:S02]  /*2c70*/  USHF.R.U32.HI UR7, URZ, UR15, UR7 ;  /* 0x0000000fff077299 */ /* 0x000fe40008011607 */
[----:B------:R-:W-:Y:S02]  /*2c80*/  UIMAD UR10, UR18, UR9, UR44 ;  /* 0x00000009120a72a4 */ /* 0x000fe4000f8e022c */
[----:B------:R-:W-:Y:S01]  /*2c90*/  USEL UR7, UR4, UR7, !UP3 ;  /* 0x0000000704077287 */ /* 0x000fe2000d800000 */
[----:B------:R-:W-:Y:S01]  /*2ca0*/  @!UP0 UMOV UR8, UR11 ;  /* 0x0000000b00088c82 */ /* 0x000fe20008000000 */
[----:B------:R-:W-:Y:S02]  /*2cb0*/  UIADD3 UR11, UPT, UPT, -UR5, URZ, URZ ;  /* 0x000000ff050b7290 */ /* 0x000fe4000fffe1ff */
[----:B------:R-:W-:-:S02]  /*2cc0*/  @!UP0 USHF.R.U32.HI UR8, URZ, UR15, UR8 ;  /* 0x0000000fff088299 */ /* 0x000fc40008011608 */
[----:B------:R-:W-:Y:S02]  /*2cd0*/  UIADD3 UR9, UPT, UPT, -UR7, URZ, URZ ;  /* 0x000000ff07097290 */ /* 0x000fe4000fffe1ff */
[----:B------:R-:W-:Y:S02]  /*2ce0*/  @!UP0 USEL UR8, UR5, UR8, !UP3 ;  /* 0x0000000805088287 */ /* 0x000fe4000d800000 */
[----:B------:R-:W-:Y:S02]  /*2cf0*/  UIMAD UR9, UR39, UR9, UR4 ;  /* 0x00000009270972a4 */ /* 0x000fe4000f8e0204 */
[----:B------:R-:W-:Y:S02]  /*2d00*/  @!UP0 UIADD3 UR7, UPT, UPT, UR7, -UR8, URZ ;  /* 0x8000000807078290 */ /* 0x000fe4000fffe0ff */
[----:B------:R-:W-:Y:S02]  /*2d10*/  @!UP0 UIMAD UR8, UR9, UR6, UR8 ;  /* 0x00000006090882a4 */ /* 0x000fe4000f8e0208 */
[----:B------:R-:W-:-:S02]  /*2d20*/  @!UP0 UIMAD UR4, UR39, UR7, UR5 ;  /* 0x00000007270482a4 */ /* 0x000fc4000f8e0205 */
[----:B------:R-:W-:Y:S02]  /*2d30*/  UIMAD UR6, UR20, UR11, UR45 ;  /* 0x0000000b140672a4 */ /* 0x000fe4000f8e022d */
[----:B------:R-:W-:Y:S01]  /*2d40*/  UIMAD UR44, UR4, UR18, UR10 ;  /* 0x00000012042c72a4 */ /* 0x000fe2000f8e020a */
[----:B------:R-:W-:Y:S02]  /*2d50*/  @!UP0 UMOV UR5, UR8 ;  /* 0x0000000800058c82 */ /* 0x000fe40008000000 */
[----:B------:R-:W-:-:S12]  /*2d60*/  UIMAD UR45, UR5, UR20, UR6 ;  /* 0x00000014052d72a4 */ /* 0x000fd8000f8e0206 */
.L_x_31:
        /* <DEDUP_REMOVED lines=20> */
.L_x_32:
[----:B------:R-:W-:Y:S02]  /*2eb0*/  R2UR UR5, R71 ;  /* 0x00000000470572ca */ /* 0x000fe400000e0000 */
[----:B------:R-:W-:Y:S02]  /*2ec0*/  R2UR UR4, R70 ;  /* 0x00000000460472ca */ /* 0x000fe400000e0000 */
[----:B------:R-:W-:Y:S02]  /*2ed0*/  PLOP3.LUT P1, PT, PT, PT, PT, 0x80, 0x8 ;  /* 0x000000000008781c */ /* 0x000fe40003f2f070 */
[----:B------:R-:W-:-:S07]  /*2ee0*/  LOP3.LUT R2, R2, 0x1, RZ, 0x3c, !PT ;  /* 0x0000000102027812 */ /* 0x000fce00078e3cff */
[----:B------:R-:W-:Y:S02]  /*2ef0*/  UIADD3 UR47, UPT, UPT, UR45, UR5, URZ ;  /* 0x000000052d2f7290 */ /* 0x000fe4000fffe0ff */
[----:B------:R-:W-:Y:S01]  /*2f00*/  UIADD3 UR26, UPT, UPT, UR44, UR4, URZ ;  /* 0x000000042c1a7290 */ /* 0x000fe2000fffe0ff */
[----:B------:R-:W-:Y:S11]  /*2f10*/  BRA.U UP1, `(.L_x_33) ;  /* 0xffffffe901dc7547 */ /* 0x000ff6000b83ffff */
[----:B------:R-:W-:Y:S01]  /*2f20*/  UIADD3 UR36, UPT, UPT, UR36, 0x1b0, URZ ;  /* 0x000001b024247890 */ /* 0x000fe2000fffe0ff */
[----:B------:R-:W-:-:S03]  /*2f30*/  MOV R3, UR28 ;  /* 0x0000001c00037c02 */ /* 0x000fc60008000f00 */
[----:B------:R-:W-:Y:S01]  /*2f40*/  ULEA UR4, UR29, UR36, 0x3 ;  /* 0x000000241d047291 */ /* 0x000fe2000f8e18ff */
[----:B------:R-:W-:-:S08]  /*2f50*/  SHF.L.U32 R3, R3, 0x1f, RZ ;  /* 0x0000001f03037819 */ /* 0x000fd000000006ff */
[----:B------:R-:W1:Y:S02]  /*2f60*/  SYNCS.PHASECHK.TRANS64.TRYWAIT P0, [UR4], R3 ;  /* 0x00000003ff0075a7 */ /* 0x000e640008001104 */
[----:B-1----:R-:W-:Y:S05]  /*2f70*/  @!P0 BRA `(.L_x_34) ;  /* 0x0000006400308947 */ /* 0x002fea0003800000 */
.L_x_145:
[----:B------:R-:W-:-:S04]  /*2f80*/  UIADD3 UR4, UPT, UPT, UR29, 0x1, URZ ;  /* 0x000000011d047890 */ /* 0x000fc8000fffe0ff */
[----:B------:R-:W-:-:S04]  /*2f90*/  UISETP.NE.AND UP0, UPT, UR4, 0x36, UPT ;  /* 0x000000360400788c */ /* 0x000fc8000bf05270 */
[----:B------:R-:W-:Y:S02]  /*2fa0*/  USEL UR5, URZ, 0x1, UP0 ;  /* 0x00000001ff057887 */ /* 0x000fe40008000000 */
[----:B------:R-:W-:Y:S02]  /*2fb0*/  USEL UR4, UR4, URZ, UP0 ;  /* 0x000000ff04047287 */ /* 0x000fe40008000000 */
[----:B------:R-:W-:Y:S02]  /*2fc0*/  ULOP3.LUT UR6, UR28, UR5, URZ, 0x3c, !UPT ;  /* 0x000000051c067292 */ /* 0x000fe4000f8e3cff */
[----:B------:R-:W-:-:S04]  /*2fd0*/  ULEA UR5, UR4, UR36, 0x3 ;  /* 0x0000002404057291 */ /* 0x000fc8000f8e18ff */
[----:B-1----:R-:W-:-:S04]  /*2fe0*/  MOV R3, UR6 ;  /* 0x0000000600037c02 */ /* 0x002fc80008000f00 */
[----:B------:R-:W-:-:S04]  /*2ff0*/  SHF.L.U32 R3, R3, 0x1f, RZ ;  /* 0x0000001f03037819 */ /* 0x000fc800000006ff */
[----:B------:R-:W1:Y:S02]  /*3000*/  SYNCS.PHASECHK.TRANS64.TRYWAIT P0, [UR5], R3 ;  /* 0x00000003ff0075a7 */ /* 0x000e640008001105 */
[----:B-1----:R-:W-:Y:S05]  /*3010*/  @!P0 BRA `(.L_x_35) ;  /* 0x0000006400208947 */ /* 0x002fea0003800000 */
.L_x_147:
        /* <DEDUP_REMOVED lines=10> */
.L_x_149:
        /* <DEDUP_REMOVED lines=10> */
.L_x_151:
        /* <DEDUP_REMOVED lines=10> */
.L_x_153:
        /* <DEDUP_REMOVED lines=10> */
.L_x_155:
        /* <DEDUP_REMOVED lines=10> */
.L_x_157:
        /* <DEDUP_REMOVED lines=10> */
.L_x_159:
        /* <DEDUP_REMOVED lines=10> */
.L_x_161:
        /* <DEDUP_REMOVED lines=10> */
.L_x_163:
        /* <DEDUP_REMOVED lines=10> */
.L_x_165:
        /* <DEDUP_REMOVED lines=10> */
.L_x_167:
        /* <DEDUP_REMOVED lines=10> */
.L_x_169:
        /* <DEDUP_REMOVED lines=10> */
.L_x_171:
        /* <DEDUP_REMOVED lines=10> */
.L_x_173:
        /* <DEDUP_REMOVED lines=10> */
.L_x_175:
        /* <DEDUP_REMOVED lines=10> */
.L_x_177:
        /* <DEDUP_REMOVED lines=10> */
.L_x_179:
        /* <DEDUP_REMOVED lines=10> */
.L_x_181:
        /* <DEDUP_REMOVED lines=10> */
.L_x_183:
        /* <DEDUP_REMOVED lines=10> */
.L_x_185:
        /* <DEDUP_REMOVED lines=10> */
.L_x_187:
        /* <DEDUP_REMOVED lines=10> */
.L_x_189:
        /* <DEDUP_REMOVED lines=10> */
.L_x_191:
        /* <DEDUP_REMOVED lines=10> */
.L_x_193:
        /* <DEDUP_REMOVED lines=10> */
.L_x_195:
        /* <DEDUP_REMOVED lines=10> */
.L_x_197:
        /* <DEDUP_REMOVED lines=10> */
.L_x_199:
        /* <DEDUP_REMOVED lines=10> */
.L_x_201:
        /* <DEDUP_REMOVED lines=10> */
.L_x_203:
        /* <DEDUP_REMOVED lines=10> */
.L_x_205:
        /* <DEDUP_REMOVED lines=10> */
.L_x_207:
        /* <DEDUP_REMOVED lines=10> */
.L_x_209:
        /* <DEDUP_REMOVED lines=10> */
.L_x_211:
        /* <DEDUP_REMOVED lines=10> */
.L_x_213:
        /* <DEDUP_REMOVED lines=10> */
.L_x_215:
        /* <DEDUP_REMOVED lines=10> */
.L_x_217:
        /* <DEDUP_REMOVED lines=10> */
.L_x_219:
        /* <DEDUP_REMOVED lines=10> */
.L_x_221:
        /* <DEDUP_REMOVED lines=10> */
.L_x_223:
        /* <DEDUP_REMOVED lines=10> */
.L_x_225:
        /* <DEDUP_REMOVED lines=10> */
.L_x_227:
        /* <DEDUP_REMOVED lines=10> */
.L_x_229:
        /* <DEDUP_REMOVED lines=10> */
.L_x_231:
        /* <DEDUP_REMOVED lines=10> */
.L_x_233:
        /* <DEDUP_REMOVED lines=10> */
.L_x_235:
        /* <DEDUP_REMOVED lines=10> */
.L_x_237:
        /* <DEDUP_REMOVED lines=10> */
.L_x_239:
        /* <DEDUP_REMOVED lines=10> */
.L_x_241:
        /* <DEDUP_REMOVED lines=10> */
.L_x_243:
        /* <DEDUP_REMOVED lines=10> */
.L_x_245:
        /* <DEDUP_REMOVED lines=10> */
.L_x_247:
        /* <DEDUP_REMOVED lines=10> */
.L_x_249:
[----:B------:R-:W-:-:S04]  /*5000*/  UIADD3 UR4, UPT, UPT, UR4, 0x1, URZ ;  /* 0x0000000104047890 */ /* 0x000fc8000fffe0ff */
[----:B------:R-:W-:-:S04]  /*5010*/  UISETP.NE.AND UP0, UPT, UR4, 0x36, UPT ;  /* 0x000000360400788c */ /* 0x000fc8000bf05270 */
[----:B------:R-:W-:Y:S02]  /*5020*/  USEL UR5, URZ, 0x1, UP0 ;  /* 0x00000001ff057887 */ /* 0x000fe40008000000 */
[----:B------:R-:W-:Y:S02]  /*5030*/  USEL UR4, UR4, URZ, UP0 ;  /* 0x000000ff04047287 */ /* 0x000fe40008000000 */
[----:B------:R-:W-:Y:S02]  /*5040*/  ULOP3.LUT UR5, UR6, UR5, URZ, 0x3c, !UPT ;  /* 0x0000000506057292 */ /* 0x000fe4000f8e3cff */
[----:B------:R-:W-:-:S04]  /*5050*/  ULEA UR4, UR4, UR36, 0x3 ;  /* 0x0000002404047291 */ /* 0x000fc8000f8e18ff */
[----:B------:R-:W-:Y:S02]  /*5060*/  IMAD.U32 R2, RZ, RZ, UR5 ;  /* 0x00000005ff027e24 */ /* 0x000fe4000f8e00ff */
[----:B-1----:R-:W-:-:S03]  /*5070*/  MOV R0, UR4 ;  /* 0x0000000400007c02 */ /* 0x002fc60008000f00 */
[----:B------:R-:W-:-:S07]  /*5080*/  SHF.L.U32 R3, R2, 0x1f, RZ ;  /* 0x0000001f02037819 */ /* 0x000fce00000006ff */
.L_x_87:
[----:B-1----:R1:W2:Y:S02]  /*5090*/  SYNCS.PHASECHK.TRANS64.TRYWAIT P0, [R0+URZ], R3 ;  /* 0x00000003000075a7 */ /* 0x0022a400080011ff */
[----:B--2---:R-:W-:Y:S05]  /*50a0*/  @!P0 NANOSLEEP.SYNCS 0x989680 ;  /* 0x009896800000895d */ /* 0x004fea0003900000 */
[----:B------:R-:W2:Y:S02]  /*50b0*/  @!P0 SYNCS.PHASECHK.TRANS64 P0, [R0+URZ], R3 ;  /* 0x00000003000085a7 */ /* 0x000ea400080010ff */
[----:B--2---:R-:W-:Y:S05]  /*50c0*/  @P0 EXIT ;  /* 0x000000000000094d */ /* 0x004fea0003800000 */
[----:B------:R-:W-:Y:S05]  /*50d0*/  BRA `(.L_x_87) ;  /* 0xfffffffc00ec7947 */ /* 0x000fea000383ffff */
.L_x_17:
[----:B------:R-:W2:Y:S02]  /*50e0*/  S2UR UR4, SR_CgaCtaId ;  /* 0x00000000000479c3 */ /* 0x000ea40000008800 */
[----:B--2---:R-:W-:-:S04]  /*50f0*/  UISETP.NE.AND UP0, UPT, UR4, URZ, UPT ;  /* 0x000000ff0400728c */ /* 0x004fc8000bf05270 */
[----:B------:R-:W-:-:S09]  /*5100*/  UISETP.NE.OR UP0, UPT, UR15, 0x1, UP0 ;  /* 0x000000010f00788c */ /* 0x000fd20008705670 */
[----:B------:R-:W-:Y:S05]  /*5110*/  BRA.U UP0, `(.L_x_88) ;  /* 0x0000000100b47547 */ /* 0x000fea000b800000 */
[----:B------:R-:W2:Y:S01]  /*5120*/  S2UR UR5, SR_CgaCtaId ;  /* 0x00000000000579c3 */ /* 0x000ea20000008800 */
[----:B------:R-:W-:Y:S01]  /*5130*/  UMOV UR4, 0x400 ;  /* 0x0000040000047882 */ /* 0x000fe20000000000 */
[----:B------:R-:W-:Y:S01]  /*5140*/  HFMA2 R3, -RZ, RZ, 0, 5.9604644775390625e-08 ;  /* 0x00000001ff037431 */ /* 0x000fe200000001ff */
[----:B------:R-:W-:Y:S01]  /*5150*/  ISETP.NE.AND P0, PT, R0, RZ, PT ;  /* 0x000000ff0000720c */ /* 0x000fe20003f05270 */
[----:B------:R-:W-:Y:S01]  /*5160*/  IMAD.MOV.U32 R8, RZ, RZ, RZ ;  /* 0x000000ffff087224 */ /* 0x000fe200078e00ff */
[----:B--2---:R-:W-:-:S04]  /*5170*/  ULEA UR4, UR5, UR4, 0x18 ;  /* 0x0000000405047291 */ /* 0x004fc8000f8ec0ff */
[----:B------:R-:W-:Y:S02]  /*5180*/  UIADD3 UR5, UPT, UPT, UR4, 0x388, URZ ;  /* 0x0000038804057890 */ /* 0x000fe4000fffe0ff */
[----:B------:R-:W-:Y:S02]  /*5190*/  UIADD3 UR8, UPT, UPT, UR4, 0x380, URZ ;  /* 0x0000038004087890 */ /* 0x000fe4000fffe0ff */
[----:B------:R-:W-:-:S12]  /*51a0*/  UPRMT UR5, URZ, 0x654, UR5 ;  /* 0x00000654ff057896 */ /* 0x000fd80008000005 */
.L_x_91:
[----:B------:R-:W-:Y:S01]  /*51b0*/  SHF.L.U32 R7, R3, 0x1f, RZ ;  /* 0x0000001f03077819 */ /* 0x000fe200000006ff */
[----:B------:R-:W-:Y:S02]  /*51c0*/  IMAD.U32 R9, RZ, RZ, UR8 ;  /* 0x00000008ff097e24 */ /* 0x000fe4000f8e00ff */
[----:B------:R-:W-:Y:S01]  /*51d0*/  @!P0 IMAD.MOV.U32 R5, RZ, RZ, 0x10 ;  /* 0x00000010ff058424 */ /* 0x000fe200078e00ff */
[----:B------:R-:W2:Y:S02]  /*51e0*/  SYNCS.PHASECHK.TRANS64.TRYWAIT P1, [UR4+0x388], R7 ;  /* 0x00038807ff0075a7 */ /* 0x000ea40008021104 */
[----:B------:R-:W-:-:S04]  /*51f0*/  PRMT R9, R0, 0x654, R9 ;  /* 0x0000065400097816 */ /* 0x000fc80000000009 */
[----:B------:R-:W-:Y:S01]  /*5200*/  SEL R2, R9, R2, !P0 ;  /* 0x0000000209027207 */ /* 0x000fe20004000000 */
[----:B--2---:R-:W-:Y:S06]  /*5210*/  @!P1 BRA `(.L_x_89) ;  /* 0x0000005400809947 */ /* 0x004fec0003800000 */
.L_x_251:
[----:B------:R-:W-:Y:S01]  /*5220*/  UIADD3 UR6, UPT, UPT, UR4, 0x3c0, URZ ;  /* 0x000003c004067890 */ /* 0x000fe2000fffe0ff */
[----:B------:R3:W-:Y:S01]  /*5230*/  @!P0 SYNCS.ARRIVE.TRANS64.RED RZ, [R2+URZ], R5 ;  /* 0x0000000502ff89a7 */ /* 0x0007e200080004ff */
[----:B------:R-:W-:Y:S01]  /*5240*/  UIADD3 UR7, UPT, UPT, UR4, 0x380, URZ ;  /* 0x0000038004077890 */ /* 0x000fe2000fffe0ff */
[----:B------:R-:W-:-:S08]  /*5250*/  LOP3.LUT R3, R3, 0x1, RZ, 0x3c, !PT ;  /* 0x0000000103037812 */ /* 0x000fd000078e3cff */
[----:B------:R-:W-:Y:S06]  /*5260*/  UGETNEXTWORKID.BROADCAST [UR6], [UR7] ;  /* 0x00000000060073ca */ /* 0x000fec0008000100 */
[----:B---3--:R-:W-:-:S04]  /*5270*/  SHF.L.U32 R5, R8, 0x1f, RZ ;  /* 0x0000001f08057819 */ /* 0x008fc800000006ff */
[----:B------:R-:W3:Y:S02]  /*5280*/  SYNCS.PHASECHK.TRANS64.TRYWAIT P1, [UR4+0x380], R5 ;  /* 0x00038005ff0075a7 */ /* 0x000ee40008021104 */
[----:B---3--:R-:W-:Y:S05]  /*5290*/  @!P1 BRA `(.L_x_90) ;  /* 0x0000005400789947 */ /* 0x008fea0003800000 */
.L_x_253:
[----:B--2---:R-:W2:Y:S01]  /*52a0*/  LDS.128 R4, [UR4+0x3c0] ;  /* 0x0003c004ff047984 */ /* 0x004ea20008000c00 */
[----:B------:R-:W-:Y:S01]  /*52b0*/  LOP3.LUT R8, R8, 0x1, RZ, 0x3c, !PT ;  /* 0x0000000108087812 */ /* 0x000fe200078e3cff */
[----:B------:R-:W-:Y:S01]  /*52c0*/  @!PT LDS RZ, [RZ] ;  /* 0x00000000fffff984 */ /* 0x000fe20000000800 */
[----:B------:R-:W-:Y:S01]  /*52d0*/  @!PT LDS RZ, [RZ] ;  /* 0x00000000fffff984 */ /* 0x000fe20000000800 */
[----:B------:R-:W-:Y:S01]  /*52e0*/  @!PT LDS RZ, [RZ] ;  /* 0x00000000fffff984 */ /* 0x000fe20000000800 */
[----:B------:R-:W-:Y:S01]  /*52f0*/  @!PT LDS RZ, [RZ] ;  /* 0x00000000fffff984 */ /* 0x000fe20000000800 */
[----:B------:R3:W-:Y:S06]  /*5300*/  MEMBAR.ALL.CTA ;  /* 0x0000000000007992 */ /* 0x0007ec0000008000 */
[----:B---3--:R-:W3:Y:S02]  /*5310*/  FENCE.VIEW.ASYNC.S ;  /* 0x00000000000073c6 */ /* 0x008ee40000000000 */
[----:B---3--:R-:W-:Y:S01]  /*5320*/  SYNCS.ARRIVE.TRANS64.RED.A1T0 RZ, [UR5], RZ ;  /* 0x000000ffffff79a7 */ /* 0x008fe20008100405 */
[----:B--2---:R-:W-:-:S13]  /*5330*/  LOP3.LUT P1, RZ, R6, 0x1, RZ, 0xc0, !PT ;  /* 0x0000000106ff7812 */ /* 0x004fda000782c0ff */
[----:B------:R-:W-:Y:S05]  /*5340*/  @P1 BRA `(.L_x_91) ;  /* 0xfffffffc00981947 */ /* 0x000fea000383ffff */
[----:B------:R-:W-:-:S04]  /*5350*/  SHF.L.U32 R0, R3, 0x1f, RZ ;  /* 0x0000001f03007819 */ /* 0x000fc800000006ff */
[----:B------:R-:W2:Y:S02]  /*5360*/  SYNCS.PHASECHK.TRANS64 P0, [UR4+0x388], R0 ;  /* 0x00038800ff0075a7 */ /* 0x000ea40008001004 */
[----:B-12---:R-:W-:Y:S05]  /*5370*/  @P0 EXIT ;  /* 0x000000000000094d */ /* 0x006fea0003800000 */
[----:B------:R-:W-:-:S07]  /*5380*/  MOV R0, UR4 ;  /* 0x0000000400007c02 */ /* 0x000fce0008000f00 */
.L_x_92:
[----:B-1----:R-:W-:-:S04]  /*5390*/  SHF.L.U32 R5, R3, 0x1f, RZ ;  /* 0x0000001f03057819 */ /* 0x002fc800000006ff */
[----:B------:R1:W2:Y:S03]  /*53a0*/  SYNCS.PHASECHK.TRANS64.TRYWAIT P0, [R0+URZ+0x388], R5 ;  /* 0x00038805000075a7 */ /* 0x0002a600080011ff */
[----:B--2---:R-:W-:Y:S05]  /*53b0*/  @!P0 NANOSLEEP.SYNCS 0x989680 ;  /* 0x009896800000895d */ /* 0x004fea0003900000 */
[----:B------:R-:W2:Y:S02]  /*53c0*/  @!P0 SYNCS.PHASECHK.TRANS64 P0, [R0+URZ+0x388], R5 ;  /* 0x00038805000085a7 */ /* 0x000ea400080010ff */
[----:B--2---:R-:W-:Y:S05]  /*53d0*/  @P0 EXIT ;  /* 0x000000000000094d */ /* 0x004fea0003800000 */
[----:B------:R-:W-:Y:S05]  /*53e0*/  BRA `(.L_x_92) ;  /* 0xfffffffc00e87947 */ /* 0x000fea000383ffff */
.L_x_88:
[----:B------:R-:W-:-:S09]  /*53f0*/  UISETP.NE.AND UP0, UPT, UR15, URZ, UPT ;  /* 0x000000ff0f00728c */ /* 0x000fd2000bf05270 */
[----:B------:R-:W-:Y:S05]  /*5400*/  BRA.U UP0, `(.L_x_93) ;  /* 0x0000000d001c7547 */ /* 0x000fea000b800000 */
[----:B------:R-:W2:Y:S01]  /*5410*/  S2UR UR7, SR_CgaCtaId ;  /* 0x00000000000779c3 */ /* 0x000ea20000008800 */
[----:B------:R-:W-:Y:S01]  /*5420*/  UMOV UR4, 0x40 ;  /* 0x0000004000047882 */ /* 0x000fe20000000000 */
[----:B------:R-:W-:Y:S01]  /*5430*/  NOP ;  /* 0x0000000000007918 */ /* 0x000fe20000000000 */
[----:B------:R-:W-:Y:S01]  /*5440*/  UMOV UR6, 0x400 ;  /* 0x0000040000067882 */ /* 0x000fe20000000000 */
[----:B--2---:R-:W-:Y:S02]  /*5450*/  ULEA UR5, UR7, UR4, 0x18 ;  /* 0x0000000407057291 */ /* 0x004fe4000f8ec0ff */
[----:B------:R-:W-:-:S07]  /*5460*/  ULEA UR6, UR7, UR6, 0x18 ;  /* 0x0000000607067291 */ /* 0x000fce000f8ec0ff */
[----:B------:R-:W2:Y:S02]  /*5470*/  LDS.U8 R0, [UR5+0x1c] ;  /* 0x00001c05ff007984 */ /* 0x000ea40008000000 */
[----:B--2---:R-:W-:-:S13]  /*5480*/  ISETP.NE.AND P0, PT, R0, RZ, PT ;  /* 0x000000ff0000720c */ /* 0x004fda0003f05270 */
[----:B------:R-:W-:Y:S05]  /*5490*/  @P0 BRA `(.L_x_94) ;  /* 0x0000000000580947 */ /* 0x000fea0003800000 */
[----:B------:R-:W-:-:S13]  /*54a0*/  ELECT P0, URZ, PT ;  /* 0x0000000000ff782f */ /* 0x000fda0003800000 */
[----:B------:R-:W-:Y:S05]  /*54b0*/  @!P0 BRA `(.L_x_95) ;  /* 0x0000000000608947 */ /* 0x000fea0003800000 */
[----:B------:R-:W-:Y:S01]  /*54c0*/  UMOV UR4, 0x10 ;  /* 0x0000001000047882 */ /* 0x000fe20000000000 */
[----:B------:R-:W-:Y:S01]  /*54d0*/  HFMA2 R0, -RZ, RZ, 0, 5.9604644775390625e-08 ;  /* 0x00000001ff007431 */ /* 0x000fe200000001ff */
[----:B------:R-:W-:-:S03]  /*54e0*/  MOV R2, 0xffff ;  /* 0x0000ffff00027802 */ /* 0x000fc60000000f00 */
[----:B------:R-:W-:Y:S04]  /*54f0*/  DEPBAR.LE SB2, 0x36 ;  /* 0x0000ad800000791a */ /* 0x000fe80000000000 */
[----:B------:R-:W2:Y:S02]  /*5500*/  UTCATOMSWS.FIND_AND_SET.ALIGN UP0, UR4, UR4 ;  /* 0x00000004000475e3 */ /* 0x000ea40008000800 */
[----:B--2---:R-:W-:Y:S01]  /*5510*/  MOV R3, UR4 ;  /* 0x0000000400037c02 */ /* 0x004fe20008000f00 */
[----:B------:R-:W-:Y:S06]  /*5520*/  BRA.U UP0, `(.L_x_96) ;  /* 0x0000000100187547 */ /* 0x000fec000b800000 */
.L_x_97:
[----:B------:R-:W-:Y:S05]  /*5530*/  NANOSLEEP 0x64 ;  /* 0x000000640000795d */ /* 0x000fea0003800000 */
[----:B------:R-:W-:-:S05]  /*5540*/  UMOV UR4, 0x10 ;  /* 0x0000001000047882 */ /* 0x000fca0000000000 */
[----:B------:R-:W-:Y:S04]  /*5550*/  DEPBAR.LE SB2, 0x36 ;  /* 0x0000ad800000791a */ /* 0x000fe80000000000 */
[----:B------:R-:W2:Y:S02]  /*5560*/  UTCATOMSWS.FIND_AND_SET.ALIGN UP0, UR4, UR4 ;  /* 0x00000004000475e3 */ /* 0x000ea40008000800 */
[----:B--2---:R-:W-:Y:S01]  /*5570*/  MOV R3, UR4 ;  /* 0x0000000400037c02 */ /* 0x004fe20008000f00 */
[----:B------:R-:W-:Y:S05]  /*5580*/  BRA.U !UP0, `(.L_x_97) ;  /* 0xfffffffd08e87547 */ /* 0x000fea000b83ffff */
.L_x_96:
[-C--:B------:R-:W-:Y:S02]  /*5590*/  SHF.L.U32 R2, R2, R3.reuse, RZ ;  /* 0x0000000302027219 */ /* 0x080fe400000006ff */
[----:B------:R-:W-:Y:S01]  /*55a0*/  SHF.L.U32 R0, R0, R3, RZ ;  /* 0x0000000300007219 */ /* 0x000fe200000006ff */
[----:B------:R-:W-:Y:S02]  /*55b0*/  IMAD.SHL.U32 R3, R3, 0x20, RZ ;  /* 0x0000002003037824 */ /* 0x000fe400078e00ff */
[----:B------:R2:W-:Y:S04]  /*55c0*/  ATOMS.OR RZ, [UR5+0x14], R2 ;  /* 0x00001402ffff798c */ /* 0x0005e8000b000005 */
[----:B------:R2:W-:Y:S04]  /*55d0*/  ATOMS.OR RZ, [UR5+0x18], R0 ;  /* 0x00001800ffff798c */ /* 0x0005e8000b000005 */
[----:B------:R2:W-:Y:S01]  /*55e0*/  STS [UR6+0x3d0], R3 ;  /* 0x0003d003ff007988 */ /* 0x0005e20008000806 */
[----:B------:R-:W-:Y:S05]  /*55f0*/  BRA `(.L_x_95) ;  /* 0x0000000000107947 */ /* 0x000fea0003800000 */
.L_x_94:
[----:B------:R-:W-:Y:S02]  /*5600*/  MOV R0, 0xffffffff ;  /* 0xffffffff00007802 */ /* 0x000fe40000000f00 */
[----:B------:R-:W-:-:S03]  /*5610*/  MOV R2, 0x5640 ;  /* 0x0000564000027802 */ /* 0x000fc60000000f00 */
[----:B------:R2:W-:Y:S04]  /*5620*/  STS [UR6+0x3d0], R0 ;  /* 0x0003d000ff007988 */ /* 0x0005e80008000806 */
[----:B-12--5:R-:W-:Y:S05]  /*5630*/  CALL.REL.NOINC `($__internal_1_$__cuda_sm10x_tcgen05_guardrail_trap_phase_invalid_during_alloc) ;  /* 0x0000005400b87944 */ /* 0x026fea0003c00000 */
.L_x_95:
[----:B------:R-:W-:Y:S05]  /*5640*/  WARPSYNC.ALL ;  /* 0x0000000000007948 */ /* 0x000fea0003800000 */
[----:B------:R-:W3:Y:S01]  /*5650*/  S2UR UR4, SR_CgaCtaId ;  /* 0x00000000000479c3 */ /* 0x000ee20000008800 */
[----:B------:R-:W-:Y:S01]  /*5660*/  UMOV UR15, 0x400 ;  /* 0x00000400000f7882 */ /* 0x000fe20000000000 */
[----:B------:R-:W-:-:S06]  /*5670*/  NOP ;  /* 0x0000000000007918 */ /* 0x000fcc0000000000 */
[----:B------:R-:W-:Y:S06]  /*5680*/  BAR.ARV 0x6, 0xa0 ;  /* 0x0182800000007b1d */ /* 0x000fec0000002000 */
[----:B------:R-:W4:Y:S01]  /*5690*/  LDCU UR5, c[0x0][0x390] ;  /* 0x00007200ff0577ac */ /* 0x000f220008000800 */
[----:B------:R-:W-:Y:S01]  /*56a0*/  IMAD.MOV.U32 R8, RZ, RZ, 0x1 ;  /* 0x00000001ff087424 */ /* 0x000fe200078e00ff */
[----:B------:R-:W1:Y:S01]  /*56b0*/  LDCU UR6, c[0x0][0x390] ;  /* 0x00007200ff0677ac */ /* 0x000e620008000800 */
[----:B------:R-:W-:Y:S01]  /*56c0*/  UMOV UR18, URZ ;  /* 0x000000ff00127c82 */ /* 0x000fe20008000000 */
[----:B------:R-:W-:Y:S01]  /*56d0*/  UMOV UR12, URZ ;  /* 0x000000ff000c7c82 */ /* 0x000fe20008000000 */
[----:B---3--:R-:W-:Y:S01]  /*56e0*/  ULEA UR15, UR4, UR15, 0x18 ;  /* 0x0000000f040f7291 */ /* 0x008fe2000f8ec0ff */
[----:B------:R-:W-:Y:S01]  /*56f0*/  UMOV UR20, 0x0 ;  /* 0x0000000000147882 */ /* 0x000fe20000000000 */
[----:B------:R-:W-:-:S02]  /*5700*/  UMOV UR21, 0x4118010 ;  /* 0x0411801000157882 */ /* 0x000fc40000000000 */
[----:B------:R-:W-:Y:S02]  /*5710*/  UIADD3 UR17, UPT, UPT, UR15, 0x2600, URZ ;  /* 0x000026000f117890 */ /* 0x000fe4000fffe0ff */
[----:B----4-:R-:W-:-:S03]  /*5720*/  UIADD3 UR5, UPT, UPT, UR5, 0x1f, URZ ;  /* 0x0000001f05057890 */ /* 0x010fc6000fffe0ff */
[----:B------:R-:W2:Y:S01]  /*5730*/  LDS R9, [UR15+0x3d0] ;  /* 0x0003d00fff097984 */ /* 0x000ea20008000800 */
[----:B------:R-:W-:Y:S02]  /*5740*/  USHF.R.U32.HI UR17, URZ, 0x4, UR17 ;  /* 0x00000004ff117899 */ /* 0x000fe40008011611 */
[----:B------:R-:W-:Y:S02]  /*5750*/  USHF.R.S32.HI UR4, URZ, 0x1f, UR5 ;  /* 0x0000001fff047899 */ /* 0x000fe40008011405 */
[----:B------:R-:W-:Y:S02]  /*5760*/  ULOP3.LUT UR17, UR17, 0x3fff, URZ, 0xc0, !UPT ;  /* 0x00003fff11117892 */ /* 0x000fe4000f8ec0ff */
[----:B------:R-:W-:Y:S02]  /*5770*/  ULEA.HI UR4, UR4, UR5, URZ, 0x5 ;  /* 0x0000000504047291 */ /* 0x000fe4000f8f28ff */
[----:B------:R-:W-:Y:S02]  /*5780*/  UIADD3 UR5, UPT, UPT, UR15, 0x1d600, URZ ;  /* 0x0001d6000f057890 */ /* 0x000fe4000fffe0ff */
[----:B------:R-:W-:-:S02]  /*5790*/  USHF.R.S32.HI UR22, URZ, 0x5, UR4 ;  /* 0x00000005ff167899 */ /* 0x000fc40008011404 */
[----:B------:R-:W-:Y:S02]  /*57a0*/  UIADD3 UR4, UPT, UPT, UR15, 0x388, URZ ;  /* 0x000003880f047890 */ /* 0x000fe4000fffe0ff */
[----:B------:R-:W-:Y:S02]  /*57b0*/  UISETP.LT.AND UP0, UPT, UR22, 0x1, UPT ;  /* 0x000000011600788c */ /* 0x000fe4000bf01270 */
[----:B------:R-:W-:Y:S02]  /*57c0*/  USHF.R.U32.HI UR5, URZ, 0x4, UR5 ;  /* 0x00000004ff057899 */ /* 0x000fe40008011605 */
[----:B------:R-:W-:Y:S02]  /*57d0*/  USEL UR24, UR22, 0x1, !UP0 ;  /* 0x0000000116187887 */ /* 0x000fe4000c000000 */
[----:B------:R-:W-:Y:S02]  /*57e0*/  UPRMT UR23, URZ, 0x654, UR4 ;  /* 0x00000654ff177896 */ /* 0x000fe40008000004 */
[----:B------:R-:W-:-:S02]  /*57f0*/  ULOP3.LUT UR16, UR5, 0x3fff, URZ, 0xc0, !UPT ;  /* 0x00003fff05107892 */ /* 0x000fc4000f8ec0ff */
[----:B------:R-:W-:Y:S02]  /*5800*/  UIADD3 UR24, UPT, UPT, -UR24, URZ, URZ ;  /* 0x000000ff18187290 */ /* 0x000fe4000fffe1ff */
[----:B-1----:R-:W-:Y:S01]  /*5810*/  UISETP.GE.AND UP4, UPT, UR6, 0x1, UPT ;  /* 0x000000010600788c */ /* 0x002fe2000bf86270 */
[C---:B--2---:R-:W-:Y:S01]  /*5820*/  VIADD R3, R9.reuse, 0x40 ;  /* 0x0000004009037836 */ /* 0x044fe20000000000 */
[----:B------:R-:W-:-:S04]  /*5830*/  LOP3.LUT R2, R9, 0xffff, RZ, 0xc0, !PT ;  /* 0x0000ffff09027812 */ /* 0x000fc800078ec0ff */
[----:B------:R-:W-:-:S05]  /*5840*/  LOP3.LUT R3, R3, 0xffff, RZ, 0xc0, !PT ;  /* 0x0000ffff03037812 */ /* 0x000fca00078ec0ff */
[----:B------:R1:W-:Y:S02]  /*5850*/  STL.64 [R1], R2 ;  /* 0x0000000201007387 */ /* 0x0003e40000100a00 */
[----:B-1----:R-:W-:-:S07]  /*5860*/  CS2R R2, SRZ ;  /* 0x0000000000027805 */ /* 0x002fce000001ff00 */
.L_x_104:
[----:B-1----:R-:W-:-:S04]  /*5870*/  SHF.L.U32 R5, R3, 0x1f, RZ ;  /* 0x0000001f03057819 */ /* 0x002fc800000006ff */
[----:B------:R-:W1:Y:S02]  /*5880*/  SYNCS.PHASECHK.TRANS64.TRYWAIT P0, [UR15+0x380], R5 ;  /* 0x00038005ff0075a7 */ /* 0x000e64000800110f */
[----:B-12-4-:R-:W-:Y:S05]  /*5890*/  @!P0 BRA `(.L_x_98) ;  /* 0x0000005000108947 */ /* 0x016fea0003800000 */
.L_x_255:
[----:B-1----:R-:W1:Y:S01]  /*58a0*/  LDS.128 R4, [UR15+0x3c0] ;  /* 0x0003c00fff047984 */ /* 0x002e620008000c00 */
[----:B------:R-:W-:Y:S01]  /*58b0*/  ULEA UR19, UR18, UR15, 0x3 ;  /* 0x0000000f12137291 */ /* 0x000fe2000f8e18ff */
[----:B------:R-:W-:Y:S01]  /*58c0*/  SHF.L.U32 R0, R8, 0x1f, RZ ;  /* 0x0000001f08007819 */ /* 0x000fe200000006ff */
[----:B------:R-:W-:Y:S01]  /*58d0*/  @!PT LDS RZ, [RZ] ;  /* 0x00000000fffff984 */ /* 0x000fe20000000800 */
[----:B------:R-:W-:Y:S01]  /*58e0*/  @!PT LDS RZ, [RZ] ;  /* 0x00000000fffff984 */ /* 0x000fe20000000800 */
[----:B------:R-:W-:Y:S01]  /*58f0*/  @!PT LDS RZ, [RZ] ;  /* 0x00000000fffff984 */ /* 0x000fe20000000800 */
[----:B------:R-:W-:Y:S01]  /*5900*/  @!PT LDS RZ, [RZ] ;  /* 0x00000000fffff984 */ /* 0x000fe20000000800 */
[----:B------:R2:W-:Y:S06]  /*5910*/  MEMBAR.ALL.CTA ;  /* 0x0000000000007992 */ /* 0x0005ec0000008000 */
[----:B--2---:R-:W2:Y:S02]  /*5920*/  FENCE.VIEW.ASYNC.S ;  /* 0x00000000000073c6 */ /* 0x004ea40000000000 */
[----:B--2---:R-:W-:Y:S01]  /*5930*/  SYNCS.ARRIVE.TRANS64.RED.A1T0 RZ, [UR23], RZ ;  /* 0x000000ffffff79a7 */ /* 0x004fe20008100417 */
[----:B------:R-:W2:Y:S01]  /*5940*/  SYNCS.PHASECHK.TRANS64.TRYWAIT P0, [UR19+0x3a0], R0 ;  /* 0x0003a000ff0075a7 */ /* 0x000ea20008001113 */
[----:B-1----:R-:W-:Y:S01]  /*5950*/  LOP3.LUT P2, RZ, R6, 0x1, RZ, 0xc0, !PT ;  /* 0x0000000106ff7812 */ /* 0x002fe2000784c0ff */
[----:B--2---:R-:W-:-:S12]  /*5960*/  @!P0 BRA `(.L_x_99) ;  /* 0x0000004c00f48947 */ /* 0x004fd80003800000 */
.L_x_257:
[----:B------:R-:W-:Y:S05]  /*5970*/  BRA.U !UP4, `(.L_x_100) ;  /* 0x000000010cb07547 */ /* 0x000fea000b800000 */
[----:B-1----:R-:W-:Y:S01]  /*5980*/  IMAD.U32 R0, RZ, RZ, UR18 ;  /* 0x00000012ff007e24 */ /* 0x002fe2000f8e00ff */
[----:B------:R-:W-:-:S04]  /*5990*/  ULEA UR4, UR12, UR15, 0x3 ;  /* 0x0000000f0c047291 */ /* 0x000fc8000f8e18ff */
[----:B------:R-:W-:Y:S02]  /*59a0*/  LEA R4, R0, R1, 0x2 ;  /* 0x0000000100047211 */ /* 0x000fe400078e10ff */
[----:B------:R-:W-:-:S04]  /*59b0*/  SHF.L.U32 R0, R2, 0x1f, RZ ;  /* 0x0000001f02007819 */ /* 0x000fc800000006ff */
[----:B------:R-:W5:Y:S01]  /*59c0*/  LDL R4, [R4] ;  /* 0x0000000004047983 */ /* 0x000f620000100800 */
[----:B------:R1:W2:Y:S01]  /*59d0*/  SYNCS.PHASECHK.TRANS64.TRYWAIT P1, [UR4], R0 ;  /* 0x00000000ff0075a7 */ /* 0x0002a20008021104 */
[----:B------:R-:W-:Y:S01]  /*59e0*/  UPLOP3.LUT UP2, UPT, UPT, UPT, UPT, 0x40, 0x4 ;  /* 0x000000000004789c */ /* 0x000fe20003f4e870 */
[----:B------:R-:W-:Y:S01]  /*59f0*/  UMOV UR14, UR24 ;  /* 0x00000018000e7c82 */ /* 0x000fe20008000000 */
[----:B------:R-:W-:Y:S01]  /*5a00*/  UMOV UR13, UR22 ;  /* 0x00000016000d7c82 */ /* 0x000fe20008000000 */
[----:B------:R-:W-:-:S08]  /*5a10*/  UMOV UR5, UR12 ;  /* 0x0000000c00057c82 */ /* 0x000fd00008000000 */
.L_x_103:
[----:B------:R-:W-:Y:S02]  /*5a20*/  UIADD3 UR14, UPT, UPT, UR14, 0x1, URZ ;  /* 0x000000010e0e7890 */ /* 0x000fe4000fffe0ff */
[----:B------:R-:W-:Y:S02]  /*5a30*/  ULEA UR11, UR5, UR15, 0x3 ;  /* 0x0000000f050b7291 */ /* 0x000fe4000f8e18ff */
[----:B------:R-:W-:Y:S01]  /*5a40*/  UISETP.NE.AND UP3, UPT, UR14, URZ, UPT ;  /* 0x000000ff0e00728c */ /* 0x000fe2000bf65270 */
[----:B--234-:R-:W-:Y:S10]  /*5a50*/  @P1 BRA `(.L_x_101) ;  /* 0x00000000000c1947 */ /* 0x01cff40003800000 */
[----:B------:R-:W-:Y:S04]  /*5a60*/  SHF.L.U32 R5, R2, 0x1f, RZ ;  /* 0x0000001f02057819 */ /* 0x000fe800000006ff */
[----:B------:R-:W2:Y:S02]  /*5a70*/  SYNCS.PHASECHK.TRANS64.TRYWAIT P0, [UR11], R5 ;  /* 0x00000005ff0075a7 */ /* 0x000ea4000800110b */
[----:B--2---:R-:W-:Y:S05]  /*5a80*/  @!P0 BRA `(.L_x_102) ;  /* 0x0000004c00c48947 */ /* 0x004fea0003800000 */
.L_x_101:
[----:B------:R-:W-:Y:S01]  /*5a90*/  UISETP.NE.AND UP0, UPT, UR13, 0x1, UPT ;  /* 0x000000010d00788c */ /* 0x000fe2000bf05270 */
[----:B------:R-:W-:Y:S01]  /*5aa0*/  PLOP3.LUT P1, PT, PT, PT, PT, 0x80, 0x8 ;  /* 0x000000000008781c */ /* 0x000fe20003f2f070 */
[----:B------:R-:W-:Y:S02]  /*5ab0*/  UIADD3 UR4, UPT, UPT, UR5, 0x1, URZ ;  /* 0x0000000105047890 */ /* 0x000fe4000fffe0ff */
[----:B------:R-:W-:Y:S02]  /*5ac0*/  USHF.L.U32 UR5, UR5, 0x7, URZ ;  /* 0x0000000705057899 */ /* 0x000fe400080006ff */
[----:B------:R-:W-:Y:S01]  /*5ad0*/  UISETP.NE.AND UP1, UPT, UR4, 0x36, UPT ;  /* 0x000000360400788c */ /* 0x000fe2000bf25270 */
[----:B------:R-:W-:Y:S01]  /*5ae0*/  PLOP3.LUT P0, PT, PT, PT, UP0, 0x80, 0x8 ;  /* 0x000000000008781c */ /* 0x000fe20003f0f008 */
[----:B------:R-:W-:Y:S02]  /*5af0*/  UIADD3 UR8, UPT, UPT, UR17, UR5, URZ ;  /* 0x0000000511087290 */ /* 0x000fe4000fffe0ff */
[----:B------:R-:W-:Y:S02]  /*5b00*/  USEL UR6, URZ, 0x1, UP1 ;  /* 0x00000001ff067887 */ /* 0x000fe40008800000 */
[----:B------:R-:W-:Y:S01]  /*5b10*/  USEL UR12, UR4, URZ, UP1 ;  /* 0x000000ff040c7287 */ /* 0x000fe20008800000 */
[----:B------:R-:W-:Y:S01]  /*5b20*/  UMOV UR9, 0x80004020 ;  /* 0x8000402000097882 */ /* 0x000fe20000000000 */
[----:B------:R-:W-:Y:S02]  /*5b30*/  UMOV UR7, 0x80004020 ;  /* 0x8000402000077882 */ /* 0x000fe40000000000 */
[----:B------:R-:W-:Y:S01]  /*5b40*/  @UP0 ULEA UR4, UR12, UR15, 0x3 ;  /* 0x0000000f0c040291 */ /* 0x000fe2000f8e18ff */
[----:B------:R-:W-:Y:S01]  /*5b50*/  LOP3.LUT R2, R2, UR6, RZ, 0x3c, !PT ;  /* 0x0000000602027c12 */ /* 0x000fe2000f8e3cff */
[----:B------:R-:W-:Y:S02]  /*5b60*/  UIADD3 UR6, UPT, UPT, UR16, UR5, URZ ;  /* 0x0000000510067290 */ /* 0x000fe4000fffe0ff */
[----:B------:R-:W-:Y:S01]  /*5b70*/  UIADD3 UR13, UPT, UPT, UR13, -0x1, URZ ;  /* 0xffffffff0d0d7890 */ /* 0x000fe2000fffe0ff */
[----:B-1----:R-:W-:Y:S01]  /*5b80*/  @P0 SHF.L.U32 R0, R2, 0x1f, RZ ;  /* 0x0000001f02000819 */ /* 0x002fe200000006ff */
[----:B------:R-:W-:Y:S03]  /*5b90*/  UMOV UR5, UR12 ;  /* 0x0000000c00057c82 */ /* 0x000fe60008000000 */
[----:B------:R3:W4:Y:S01]  /*5ba0*/  @P0 SYNCS.PHASECHK.TRANS64.TRYWAIT P1, [UR4], R0 ;  /* 0x00000000ff0005a7 */ /* 0x0007220008021104 */
[----:B------:R-:W-:Y:S11]  /*5bb0*/  ELECT P0, URZ, PT ;  /* 0x0000000000ff782f */ /* 0x000ff60003800000 */
[----:B------:R-:W-:Y:S02]  /*5bc0*/  @!UPT UIADD3 URZ, UPT, UPT, URZ, URZ, URZ ;  /* 0x000000fffffff290 */ /* 0x000fe4000fffe0ff */
[----:B-----5:R-:W-:Y:S01]  /*5bd0*/  @P0 R2UR.BROADCAST UR10, R4 ;  /* 0x00000000040a02ca */ /* 0x020fe200008e0000 */
[----:B------:R-:W-:Y:S11]  /*5be0*/  UIADD3 UR4, UPT, UPT, UR11, 0x1b0, URZ ;  /* 0x000001b00b047890 */ /* 0x000ff6000fffe0ff */
[----:B------:R-:W-:Y:S01]  /*5bf0*/  @!UPT UIADD3 URZ, UPT, UPT, URZ, URZ, URZ ;  /* 0x000000fffffff290 */ /* 0x000fe2000fffe0ff */
[----:B------:R3:W-:Y:S01]  /*5c00*/  UTCQMMA gdesc[UR8], gdesc[UR6], tmem[UR10], tmem[UR20], idesc[UR21], UP2 ;  /* 0x00ff1406080075ea */ /* 0x0007e2000900030a */
[----:B------:R-:W-:Y:S01]  /*5c10*/  UPLOP3.LUT UP2, UPT, UPT, UPT, UPT, 0x80, 0x8 ;  /* 0x000000000008789c */ /* 0x000fe20003f4f070 */
[----:B------:R3:W-:Y:S01]  /*5c20*/  UTCBAR [UR4], URZ ;  /* 0x000000ff040073e9 */ /* 0x0007e200080000ff */
[----:B------:R-:W-:Y:S09]  /*5c30*/  BRA.U UP3, `(.L_x_103) ;  /* 0xfffffffd03787547 */ /* 0x000ff2000b83ffff */
.L_x_100:
[----:B---3--:R-:W-:Y:S01]  /*5c40*/  UIADD3 UR4, UPT, UPT, UR18, 0x1, URZ ;  /* 0x0000000112047890 */ /* 0x008fe2000fffe0ff */
[----:B------:R-:W-:Y:S01]  /*5c50*/  LOP3.LUT R3, R3, 0x1, RZ, 0x3c, !PT ;  /* 0x0000000103037812 */ /* 0x000fe200078e3cff */
[----:B------:R-:W-:Y:S02]  /*5c60*/  UIADD3 UR5, UPT, UPT, UR19, 0x390, URZ ;  /* 0x0000039013057890 */ /* 0x000fe4000fffe0ff */
[----:B------:R-:W-:-:S04]  /*5c70*/  UISETP.NE.AND UP0, UPT, UR4, 0x2, UPT ;  /* 0x000000020400788c */ /* 0x000fc8000bf05270 */
[----:B------:R-:W-:Y:S02]  /*5c80*/  USEL UR6, URZ, 0x1, UP0 ;  /* 0x00000001ff067887 */ /* 0x000fe40008000000 */
[----:B------:R-:W-:Y:S01]  /*5c90*/  USEL UR18, UR4, URZ, UP0 ;  /* 0x000000ff04127287 */ /* 0x000fe20008000000 */
[----:B------:R2:W-:Y:S03]  /*5ca0*/  UTCBAR [UR5], URZ ;  /* 0x000000ff050073e9 */ /* 0x0005e600080000ff */
[----:B------:R-:W-:Y:S01]  /*5cb0*/  LOP3.LUT R8, R8, UR6, RZ, 0x3c, !PT ;  /* 0x0000000608087c12 */ /* 0x000fe2000f8e3cff */
[----:B------:R-:W-:Y:S07]  /*5cc0*/  @P2 BRA `(.L_x_104) ;  /* 0xfffffff800e82947 */ /* 0x000fee000383ffff */
[----:B------:R-:W3:Y:S01]  /*5cd0*/  S2UR UR6, SR_CgaCtaId ;  /* 0x00000000000679c3 */ /* 0x000ee20000008800 */
[----:B------:R-:W-:Y:S01]  /*5ce0*/  ELECT P0, URZ, PT ;  /* 0x0000000000ff782f */ /* 0x000fe20003800000 */
[----:B-1----:R-:W-:Y:S01]  /*5cf0*/  IMAD.MOV.U32 R0, RZ, RZ, 0x1 ;  /* 0x00000001ff007424 */ /* 0x002fe200078e00ff */
[----:B------:R-:W-:Y:S01]  /*5d00*/  UIADD3 UR15, UPT, UPT, UR15, 0x3a0, URZ ;  /* 0x000003a00f0f7890 */ /* 0x000fe2000fffe0ff */
[----:B------:R-:W-:Y:S01]  /*5d10*/  SHF.L.U32 R3, R8, 0x1f, RZ ;  /* 0x0000001f08037819 */ /* 0x000fe200000006ff */
[----:B------:R-:W-:-:S03]  /*5d20*/  UMOV UR4, 0x40 ;  /* 0x0000004000047882 */ /* 0x000fc60000000000 */
[----:B------:R-:W-:Y:S01]  /*5d30*/  UVIRTCOUNT.DEALLOC.SMPOOL 0x80 ;  /* 0x000000800000784c */ /* 0x000fe20000000000 */
[----:B---3--:R-:W-:Y:S02]  /*5d40*/  ULEA UR6, UR6, UR4, 0x18 ;  /* 0x0000000406067291 */ /* 0x008fe4000f8ec0ff */
[----:B------:R-:W-:-:S07]  /*5d50*/  ULEA UR4, UR18, UR15, 0x3 ;  /* 0x0000000f12047291 */ /* 0x000fce000f8e18ff */
[----:B------:R1:W-:Y:S02]  /*5d60*/  @P0 STS.U8 [UR6+0x1c], R0 ;  /* 0x00001c00ff000988 */ /* 0x0003e40008000006 */
[----:B------:R-:W3:Y:S02]  /*5d70*/  SYNCS.PHASECHK.TRANS64.TRYWAIT P0, [UR4], R3 ;  /* 0x00000003ff0075a7 */ /* 0x000ee40008001104 */
[----:B-1-3--:R-:W-:Y:S05]  /*5d80*/  @!P0 BRA `(.L_x_105) ;  /* 0x0000004c001c8947 */ /* 0x00afea0003800000 */
.L_x_260:
[----:B------:R-:W-:-:S04]  /*5d90*/  UIADD3 UR4, UPT, UPT, UR18, 0x1, URZ ;  /* 0x0000000112047890 */ /* 0x000fc8000fffe0ff */
[----:B------:R-:W-:-:S04]  /*5da0*/  UISETP.NE.AND UP0, UPT, UR4, 0x2, UPT ;  /* 0x000000020400788c */ /* 0x000fc8000bf05270 */
[----:B--2---:R-:W-:Y:S02]  /*5db0*/  USEL UR5, URZ, 0x1, UP0 ;  /* 0x00000001ff057887 */ /* 0x004fe40008000000 */
[----:B------:R-:W-:-:S04]  /*5dc0*/  USEL UR4, UR4, URZ, UP0 ;  /* 0x000000ff04047287 */ /* 0x000fc80008000000 */
[----:B------:R-:W-:Y:S01]  /*5dd0*/  ULEA UR4, UR4, UR15, 0x3 ;  /* 0x0000000f04047291 */ /* 0x000fe2000f8e18ff */
[----:B-1----:R-:W-:-:S04]  /*5de0*/  LOP3.LUT R3, R8, UR5, RZ, 0x3c, !PT ;  /* 0x0000000508037c12 */ /* 0x002fc8000f8e3cff */
[----:B------:R-:W-:-:S04]  /*5df0*/  SHF.L.U32 R3, R3, 0x1f, RZ ;  /* 0x0000001f03037819 */ /* 0x000fc800000006ff */
[----:B------:R-:W1:Y:S02]  /*5e00*/  SYNCS.PHASECHK.TRANS64.TRYWAIT P0, [UR4], R3 ;  /* 0x00000003ff0075a7 */ /* 0x000e640008001104 */
[----:B-1----:R-:W-:Y:S05]  /*5e10*/  @!P0 BRA `(.L_x_106) ;  /* 0x0000004c00108947 */ /* 0x002fea0003800000 */
.L_x_262:
[----:B------:R-:W-:Y:S01]  /*5e20*/  NOP ;  /* 0x0000000000007918 */ /* 0x000fe20000000000 */
[----:B-1----:R-:W1:Y:S01]  /*5e30*/  LDS R0, [UR6+0x14] ;  /* 0x00001406ff007984 */ /* 0x002e620008000800 */
[----:B------:R-:W-:Y:S01]  /*5e40*/  LOP3.LUT R2, R9, 0xffff, RZ, 0xc0, !PT ;  /* 0x0000ffff09027812 */ /* 0x000fe200078ec0ff */
[----:B------:R-:W-:Y:S02]  /*5e50*/  IMAD.MOV.U32 R3, RZ, RZ, 0xffff ;  /* 0x0000ffffff037424 */ /* 0x000fe400078e00ff */
[----:B------:R-:W-:Y:S01]  /*5e60*/  IMAD.MOV.U32 R5, RZ, RZ, 0x1 ;  /* 0x00000001ff057424 */ /* 0x000fe200078e00ff */
[----:B------:R-:W-:-:S04]  /*5e70*/  SHF.R.U32.HI R2, RZ, 0x5, R2 ;  /* 0x00000005ff027819 */ /* 0x000fc80000011602 */
[-C--:B------:R-:W-:Y:S02]  /*5e80*/  SHF.L.U32 R3, R3, R2.reuse, RZ ;  /* 0x0000000203037219 */ /* 0x080fe400000006ff */
[----:B------:R-:W-:Y:S02]  /*5e90*/  SHF.L.U32 R5, R5, R2, RZ ;  /* 0x0000000205057219 */ /* 0x000fe400000006ff */
[----:B-1----:R-:W-:-:S04]  /*5ea0*/  LOP3.LUT R0, R0, R3, RZ, 0xc0, !PT ;  /* 0x0000000300007212 */ /* 0x002fc800078ec0ff */
[----:B------:R-:W-:-:S13]  /*5eb0*/  ISETP.NE.AND P0, PT, R0, R3, PT ;  /* 0x000000030000720c */ /* 0x000fda0003f05270 */
[----:B------:R-:W-:Y:S05]  /*5ec0*/  @P0 BRA `(.L_x_107) ;  /* 0x00000000005c0947 */ /* 0x000fea0003800000 */
[----:B------:R-:W1:Y:S02]  /*5ed0*/  LDS R0, [UR6+0x18] ;  /* 0x00001806ff007984 */ /* 0x000e640008000800 */
[----:B-1----:R-:W-:-:S04]  /*5ee0*/  LOP3.LUT R0, R0, R5, RZ, 0xc0, !PT ;  /* 0x0000000500007212 */ /* 0x002fc800078ec0ff */
[----:B------:R-:W-:-:S13]  /*5ef0*/  ISETP.NE.AND P0, PT, R0, R5, PT ;  /* 0x000000050000720c */ /* 0x000fda0003f05270 */
[----:B------:R-:W-:Y:S05]  /*5f00*/  @P0 BRA `(.L_x_108) ;  /* 0x0000000000400947 */ /* 0x000fea0003800000 */
[----:B------:R-:W-:Y:S01]  /*5f10*/  R2UR UR4, R3 ;  /* 0x00000000030472ca */ /* 0x000fe200000e0000 */
[----:B------:R-:W1:Y:S01]  /*5f20*/  S2R R2, SR_LANEID ;  /* 0x0000000000027919 */ /* 0x000e620000000000 */
[----:B------:R-:W-:-:S04]  /*5f30*/  LOP3.LUT R5, RZ, R5, RZ, 0x33, !PT ;  /* 0x00000005ff057212 */ /* 0x000fc800078e33ff */
[----:B------:R-:W2:Y:S07]  /*5f40*/  REDUX UR7, R5 ;  /* 0x00000000050773c4 */ /* 0x000eae0000000000 */
[----:B------:R-:W-:-:S03]  /*5f50*/  ULOP3.LUT UR5, URZ, UR4, URZ, 0x33, !UPT ;  /* 0x00000004ff057292 */ /* 0x000fc6000f8e33ff */
[----:B------:R-:W-:Y:S02]  /*5f60*/  VOTEU.ANY UR4, UPT, PT ;  /* 0x0000000000047886 */ /* 0x000fe400038e0100 */
[----:B------:R-:W-:Y:S01]  /*5f70*/  UFLO.U32 UR4, UR4 ;  /* 0x00000004000472bd */ /* 0x000fe200080e0000 */
[----:B------:R-:W-:-:S04]  /*5f80*/  IMAD.U32 R0, RZ, RZ, UR5 ;  /* 0x00000005ff007e24 */ /* 0x000fc8000f8e00ff */
[----:B------:R-:W3:Y:S02]  /*5f90*/  REDUX UR8, R0 ;  /* 0x00000000000873c4 */ /* 0x000ee40000000000 */
[----:B------:R1:W-:Y:S02]  /*5fa0*/  UTCATOMSWS.AND URZ, UR5 ;  /* 0x0000000500ff79e3 */ /* 0x0003e40008000000 */
[----:B-1----:R-:W-:Y:S01]  /*5fb0*/  ISETP.EQ.U32.AND P0, PT, R2, UR4, PT ;  /* 0x0000000402007c0c */ /* 0x002fe2000bf02070 */
[----:B--2---:R-:W-:Y:S02]  /*5fc0*/  IMAD.U32 R2, RZ, RZ, UR7 ;  /* 0x00000007ff027e24 */ /* 0x004fe4000f8e00ff */
[----:B---3--:R-:W-:-:S10]  /*5fd0*/  IMAD.U32 R3, RZ, RZ, UR8 ;  /* 0x00000008ff037e24 */ /* 0x008fd4000f8e00ff */
[----:B------:R1:W-:Y:S04]  /*5fe0*/  @P0 ATOMS.AND RZ, [UR6+0x14], R3 ;  /* 0x00001403ffff098c */ /* 0x0003e8000a800006 */
[----:B------:R1:W-:Y:S01]  /*5ff0*/  @P0 ATOMS.AND RZ, [UR6+0x18], R2 ;  /* 0x00001802ffff098c */ /* 0x0003e2000a800006 */
[----:B------:R-:W-:Y:S05]  /*6000*/  BRA `(.L_x_109) ;  /* 0x0000000000147947 */ /* 0x000fea0003800000 */
.L_x_108:
[----:B------:R-:W-:Y:S02]  /*6010*/  MOV R2, 0x6030 ;  /* 0x0000603000027802 */ /* 0x000fe40000000f00 */
[----:B----45:R-:W-:Y:S05]  /*6020*/  CALL.REL.NOINC `($__internal_0_$__cuda_sm10x_tcgen05_guardrail_trap_col_being_dealloced_not_returned_by_alloc) ;  /* 0x0000004c00307944 */ /* 0x030fea0003c00000 */
[----:B------:R-:W-:Y:S05]  /*6030*/  BRA `(.L_x_109) ;  /* 0x0000000000087947 */ /* 0x000fea0003800000 */
.L_x_107:
[----:B------:R-:W-:Y:S02]  /*6040*/  MOV R2, 0x6060 ;  /* 0x0000606000027802 */ /* 0x000fe40000000f00 */
[----:B----45:R-:W-:Y:S05]  /*6050*/  CALL.REL.NOINC `($__internal_2_$__cuda_sm10x_tcgen05_guardrail_trap_unallocated_columns_being_dealloced) ;  /* 0x0000004c003c7944 */ /* 0x030fea0003c00000 */
.L_x_109:
[----:B------:R-:W-:Y:S01]  /*6060*/  NOP ;  /* 0x0000000000007918 */ /* 0x000fe20000000000 */
[----:B------:R-:W-:Y:S05]  /*6070*/  EXIT ;  /* 0x000000000000794d */ /* 0x000fea0003800000 */
.L_x_93:
[----:B------:R-:W2:Y:S01]  /*6080*/  LDCU UR5, c[0x0][0x384] ;  /* 0x00007080ff0577ac */ /* 0x000ea20008000800 */
[----:B------:R-:W-:Y:S02]  /*6090*/  UISETP.NE.OR UP0, UPT, UR15, 0x3, !UP2 ;  /* 0x000000030f00788c */ /* 0x000fe4000d705670 */
[----:B--2---:R-:W-:-:S07]  /*60a0*/  UIADD3 UR5, UPT, UPT, UR5, 0x3f, URZ ;  /* 0x0000003f05057890 */ /* 0x004fce000fffe0ff */
[----:B------:R-:W-:Y:S05]  /*60b0*/  BRA.U UP0, `(.L_x_110) ;  /* 0x0000001100107547 */ /* 0x000fea000b800000 */
[----:B------:R-:W-:Y:S01]  /*60c0*/  USHF.R.S32.HI UR4, URZ, 0x1f, UR5 ;  /* 0x0000001fff047899 */ /* 0x000fe20008011405 */
[----:B------:R-:W2:Y:S01]  /*60d0*/  LDC.64 R2, c[0x0][0x888] ;  /* 0x00022200ff027b82 */ /* 0x000ea20000000a00 */
[----:B------:R-:W3:Y:S01]  /*60e0*/  LDCU UR15, c[0x0][0xb0c] ;  /* 0x00016180ff0f77ac */ /* 0x000ee20008000800 */
[----:B------:R-:W-:Y:S01]  /*60f0*/  R2UR UR48, R70 ;  /* 0x00000000463072ca */ /* 0x000fe200000e0000 */
[----:B------:R-:W-:Y:S01]  /*6100*/  IMAD.MOV.U32 R11, RZ, RZ, 0x1 ;  /* 0x00000001ff0b7424 */ /* 0x000fe200078e00ff */
[----:B------:R-:W-:Y:S01]  /*6110*/  R2UR UR44, R71 ;  /* 0x00000000472c72ca */ /* 0x000fe200000e0000 */
[----:B------:R-:W-:Y:S01]  /*6120*/  ULEA.HI UR4, UR4, UR5, URZ, 0x6 ;  /* 0x0000000504047291 */ /* 0x000fe2000f8f30ff */
[----:B------:R-:W-:Y:S01]  /*6130*/  IMAD.MOV.U32 R10, RZ, RZ, RZ ;  /* 0x000000ffff0a7224 */ /* 0x000fe200078e00ff */
[----:B------:R-:W4:Y:S01]  /*6140*/  LDCU UR38, c[0x0][0x370] ;  /* 0x00006e00ff2677ac */ /* 0x000f220008000800 */
[----:B------:R-:W1:Y:S01]  /*6150*/  S2UR UR11, SR_CgaCtaId ;  /* 0x00000000000b79c3 */ /* 0x000e620000008800 */
[----:B------:R-:W-:Y:S01]  /*6160*/  USHF.R.S32.HI UR29, URZ, 0x6, UR4 ;  /* 0x00000006ff1d7899 */ /* 0x000fe20008011404 */
[----:B------:R-:W4:Y:S05]  /*6170*/  LDCU.128 UR32, c[0x0][0xb10] ;  /* 0x00016200ff2077ac */ /* 0x000f2a0008000c00 */
[----:B------:R-:W-:Y:S01]  /*6180*/  IMAD.U32 R4, RZ, RZ, UR29 ;  /* 0x0000001dff047e24 */ /* 0x000fe2000f8e00ff */
[----:B------:R-:W4:Y:S04]  /*6190*/  LDCU UR4, c[0x0][0xb30] ;  /* 0x00016600ff0477ac */ /* 0x000f280008000800 */
[----:B------:R-:W-:Y:S01]  /*61a0*/  IABS R0, R4 ;  /* 0x0000000400007213 */ /* 0x000fe20000000000 */
[----:B------:R-:W1:Y:S01]  /*61b0*/  LDCU UR31, c[0x0][0x374] ;  /* 0x00006e80ff1f77ac */ /* 0x000e620008000800 */
[----:B--2---:R-:W-:-:S02]  /*61c0*/  ISETP.NE.U32.AND P0, PT, R2, RZ, PT ;  /* 0x000000ff0200720c */ /* 0x004fc40003f05070 */
[----:B------:R-:W-:Y:S01]  /*61d0*/  R2UR UR28, R0 ;  /* 0x00000000001c72ca */ /* 0x000fe200000e0000 */
[----:B------:R-:W2:Y:S01]  /*61e0*/  LDCU.64 UR8, c[0x0][0x348] ;  /* 0x00006900ff0877ac */ /* 0x000ea20008000a00 */
[----:B------:R-:W-:Y:S02]  /*61f0*/  ISETP.NE.AND.EX P0, PT, R3, RZ, PT, P0 ;  /* 0x000000ff0300720c */ /* 0x000fe40003f05300 */
[----:B------:R-:W2:Y:S01]  /*6200*/  LDC.64 R2, c[0x0][0x890] ;  /* 0x00022400ff027b82 */ /* 0x000ea20000000a00 */
[----:B------:R-:W-:Y:S01]  /*6210*/  IABS R4, R4 ;  /* 0x0000000400047213 */ /* 0x000fe20000000000 */
[----:B------:R-:W-:Y:S01]  /*6220*/  UMOV UR24, 0x400 ;  /* 0x0000040000187882 */ /* 0x000fe20000000000 */
[----:B------:R-:W2:Y:S03]  /*6230*/  LDCU UR50, c[0x0][0xb20] ;  /* 0x00016400ff3277ac */ /* 0x000ea60008000800 */
[----:B------:R-:W-:Y:S01]  /*6240*/  IMAD.MOV R4, RZ, RZ, -R4 ;  /* 0x000000ffff047224 */ /* 0x000fe200078e0a04 */
[----:B------:R-:W2:Y:S02]  /*6250*/  LDCU UR30, c[0x0][0x388] ;  /* 0x00007100ff1e77ac */ /* 0x000ea40008000800 */
[----:B------:R-:W2:Y:S01]  /*6260*/  I2F.RP R5, UR28 ;  /* 0x0000001c00057d06 */ /* 0x000ea20008209400 */
[----:B---3--:R-:W-:Y:S01]  /*6270*/  UISETP.NE.AND UP2, UPT, UR15, 0x1, UPT ;  /* 0x000000010f00788c */ /* 0x008fe2000bf45270 */
[----:B------:R-:W-:Y:S01]  /*6280*/  R2UR UR45, R4 ;  /* 0x00000000042d72ca */ /* 0x000fe200000e0000 */
[----:B----4-:R-:W-:-:S02]  /*6290*/  UISETP.NE.AND UP2, UPT, UR4, 0x1, UPT ;  /* 0x000000010400788c */ /* 0x010fc4000bf45270 */
[----:B-1----:R-:W-:Y:S02]  /*62a0*/  ULEA UR24, UR11, UR24, 0x18 ;  /* 0x000000180b187291 */ /* 0x002fe4000f8ec0ff */
[----:B------:R-:W-:Y:S02]  /*62b0*/  UIMAD.WIDE.U32 UR6, UR38, UR32, URZ ;  /* 0x00000020260672a5 */ /* 0x000fe4000f8e00ff */
[----:B------:R-:W-:Y:S02]  /*62c0*/  UIADD3 UR46, UPT, UPT, UR24, 0x360, URZ ;  /* 0x00000360182e7890 */ /* 0x000fe4000fffe0ff */
[----:B------:R-:W-:Y:S02]  /*62d0*/  UIMAD.WIDE.U32 UR12, UR31, UR35, URZ ;  /* 0x000000231f0c72a5 */ /* 0x000fe4000f8e00ff */
[----:B------:R-:W-:Y:S01]  /*62e0*/  UPRMT UR46, UR11, 0x654, UR46 ;  /* 0x000006540b2e7896 */ /* 0x000fe2000800002e */
[----:B--2---:R-:W1:Y:S01]  /*62f0*/  MUFU.RCP R0, R5 ;  /* 0x0000000500007308 */ /* 0x004e620000001000 */
[----:B------:R-:W-:-:S02]  /*6300*/  UISETP.NE.AND UP0, UPT, UR39, 0x1, UPT ;  /* 0x000000012700788c */ /* 0x000fc4000bf05270 */
[----:B------:R-:W-:Y:S02]  /*6310*/  UIADD3 UR36, UP0, UPT, UR8, 0x580, URZ ;  /* 0x0000058008247890 */ /* 0x000fe4000ff1e0ff */
[----:B------:R-:W-:Y:S01]  /*6320*/  UIADD3 UR40, UPT, UPT, UR24, 0x388, URZ ;  /* 0x0000038818287890 */ /* 0x000fe2000fffe0ff */
[----:B------:R-:W-:Y:S01]  /*6330*/  UMOV UR6, UR7 ;  /* 0x0000000700067c82 */ /* 0x000fe20008000000 */
[----:B------:R-:W-:Y:S01]  /*6340*/  UMOV UR42, UR13 ;  /* 0x0000000d002a7c82 */ /* 0x000fe20008000000 */
[----:B------:R-:W-:Y:S02]  /*6350*/  UISETP.GE.AND UP1, UPT, UR39, 0x1, UPT ;  /* 0x000000012700788c */ /* 0x000fe4000bf26270 */
[----:B------:R-:W-:Y:S02]  /*6360*/  UIADD3.X UR37, UPT, UPT, URZ, UR9, URZ, UP0, !UPT ;  /* 0x00000009ff257290 */ /* 0x000fe400087fe4ff */
[----:B------:R-:W-:Y:S01]  /*6370*/  UPLOP3.LUT UP4, UPT, UPT, UPT, UPT, 0x40, 0x4 ;  /* 0x000000000004789c */ /* 0x000fe20003f8e870 */
[----:B------:R-:W2:Y:S01]  /*6380*/  LDCU.64 UR16, c[0x0][0xb28] ;  /* 0x00016500ff1077ac */ /* 0x000ea20008000a00 */
[----:B-1----:R-:W-:Y:S01]  /*6390*/  VIADD R0, R0, 0xffffffe ;  /* 0x0ffffffe00007836 */ /* 0x002fe20000000000 */
[----:B------:R-:W-:-:S02]  /*63a0*/  UISETP.NE.AND UP1, UPT, UR34, 0x1, UPT ;  /* 0x000000012200788c */ /* 0x000fc4000bf25270 */
[----:B------:R-:W-:-:S03]  /*63b0*/  UIADD3 UR8, UPT, UPT, UR24, 0x400, URZ ;  /* 0x0000040018087890 */ /* 0x000fc6000fffe0ff */
[----:B------:R-:W1:Y:S01]  /*63c0*/  F2I.FTZ.U32.TRUNC.NTZ R0, R0 ;  /* 0x0000000000007305 */ /* 0x000e62000021f000 */
[----:B------:R-:W-:Y:S02]  /*63d0*/  UIADD3 UR9, UPT, UPT, UR24, 0x360, URZ ;  /* 0x0000036018097890 */ /* 0x000fe4000fffe0ff */
[----:B------:R-:W-:Y:S02]  /*63e0*/  UPRMT UR40, URZ, 0x654, UR40 ;  /* 0x00000654ff287896 */ /* 0x000fe40008000028 */
[----:B------:R-:W-:Y:S02]  /*63f0*/  USHF.R.U32.HI UR43, URZ, UR33, UR6 ;  /* 0x00000021ff2b7299 */ /* 0x000fe40008011606 */
[----:B------:R-:W-:Y:S02]  /*6400*/  USHF.R.U32.HI UR42, URZ, UR50, UR42 ;  /* 0x00000032ff2a7299 */ /* 0x000fe4000801162a */
[----:B------:R-:W-:Y:S02]  /*6410*/  UISETP.NE.AND UP0, UPT, UR30, URZ, UPT ;  /* 0x000000ff1e00728c */ /* 0x000fe4000bf05270 */
[----:B------:R-:W-:Y:S01]  /*6420*/  UISETP.NE.AND UP6, UPT, UR29, URZ, UPT ;  /* 0x000000ff1d00728c */ /* 0x000fe2000bfc5270 */
[----:B------:R-:W-:Y:S01]  /*6430*/  VOTEU.ANY UP5, P0 ;  /* 0x0000000000ff7886 */ /* 0x000fe200000a0100 */
[----:B-1----:R-:W-:-:S13]  /*6440*/  R2UR UR5, R0 ;  /* 0x00000000000572ca */ /* 0x002fda00000e0000 */
[----:B------:R-:W-:-:S04]  /*6450*/  UIADD3 UR4, UPT, UPT, URZ, -UR5, URZ ;  /* 0x80000005ff047290 */ /* 0x000fc8000fffe0ff */
[----:B------:R-:W-:-:S03]  /*6460*/  UIMAD UR10, UR4, UR28, URZ ;  /* 0x0000001c040a72a4 */ /* 0x000fc6000f8e02ff */
[----:B------:R-:W-:Y:S02]  /*6470*/  UMOV UR4, URZ ;  /* 0x000000ff00047c82 */ /* 0x000fe40008000000 */
[----:B------:R-:W-:-:S07]  /*6480*/  UIMAD.WIDE.U32 UR10, UR5, UR10, UR4 ;  /* 0x0000000a050a72a5 */ /* 0x000fce000f8e0004 */
[----:B--2---:R-:W-:-:S05]  /*6490*/  UMOV UR41, UR11 ;  /* 0x0000000b00297c82 */ /* 0x004fca0008000000 */
.L_x_120:
[----:B------:R-:W-:Y:S04]  /*64a0*/  SHF.L.U32 R5, R10, 0x1f, RZ ;  /* 0x0000001f0a057819 */ /* 0x000fe800000006ff */
[----:B-1----:R-:W1:Y:S02]  /*64b0*/  SYNCS.PHASECHK.TRANS64.TRYWAIT P0, [UR24+0x380], R5 ;  /* 0x00038005ff0075a7 */ /* 0x002e640008001118 */
[----:B-1----:R-:W-:Y:S05]  /*64c0*/  @!P0 BRA `(.L_x_111) ;  /* 0x00000044007c8947 */ /* 0x002fea0003800000 */
.L_x_264:
[----:B-1----:R-:W1:Y:S01]  /*64d0*/  LDS.128 R4, [UR24+0x3c0] ;  /* 0x0003c018ff047984 */ /* 0x002e620008000c00 */
[----:B------:R-:W-:Y:S01]  /*64e0*/  UISETP.GE.AND UP0, UPT, UR39, 0x1, UPT ;  /* 0x000000012700788c */ /* 0x000fe2000bf06270 */
[----:B------:R-:W-:Y:S01]  /*64f0*/  @!PT LDS RZ, [RZ] ;  /* 0x00000000fffff984 */ /* 0x000fe20000000800 */
[----:B------:R-:W-:Y:S01]  /*6500*/  @!PT LDS RZ, [RZ] ;  /* 0x00000000fffff984 */ /* 0x000fe20000000800 */
[----:B------:R-:W-:Y:S01]  /*6510*/  @!PT LDS RZ, [RZ] ;  /* 0x00000000fffff984 */ /* 0x000fe20000000800 */
[----:B------:R-:W-:Y:S01]  /*6520*/  @!PT LDS RZ, [RZ] ;  /* 0x00000000fffff984 */ /* 0x000fe20000000800 */
[----:B------:R2:W-:Y:S06]  /*6530*/  MEMBAR.ALL.CTA ;  /* 0x0000000000007992 */ /* 0x0005ec0000008000 */
[----:B--2---:R-:W2:Y:S02]  /*6540*/  FENCE.VIEW.ASYNC.S ;  /* 0x00000000000073c6 */ /* 0x004ea40000000000 */
[----:B--2---:R-:W-:Y:S01]  /*6550*/  SYNCS.ARRIVE.TRANS64.RED.A1T0 RZ, [UR40], RZ ;  /* 0x000000ffffff79a7 */ /* 0x004fe20008100428 */
[----:B-1----:R-:W-:Y:S11]  /*6560*/  LOP3.LUT P0, RZ, R6, 0x1, RZ, 0xc0, !PT ;  /* 0x0000000106ff7812 */ /* 0x002ff6000780c0ff */
[----:B------:R-:W-:Y:S02]  /*6570*/  @!UPT UIADD3 URZ, UPT, UPT, URZ, URZ, URZ ;  /* 0x000000fffffff290 */ /* 0x000fe4000fffe0ff */
[----:B------:R-:W-:Y:S01]  /*6580*/  VOTEU.ANY UP1, P0 ;  /* 0x0000000000ff7886 */ /* 0x000fe20000020100 */
[----:B------:R-:W-:Y:S11]  /*6590*/  PLOP3.LUT P0, PT, PT, PT, UP1, 0x80, 0x8 ;  /* 0x000000000008781c */ /* 0x000ff60003f0f018 */
[----:B------:R-:W-:Y:S02]  /*65a0*/  @!UPT UIADD3 URZ, UPT, UPT, URZ, URZ, URZ ;  /* 0x000000fffffff290 */ /* 0x000fe4000fffe0ff */
[----:B------:R-:W-:Y:S02]  /*65b0*/  @P0 MOV R8, R4 ;  /* 0x0000000400080202 */ /* 0x000fe40000000f00 */
[----:B------:R-:W-:Y:S02]  /*65c0*/  @P0 LOP3.LUT R0, R5, 0xffff, RZ, 0xc0, !PT ;  /* 0x0000ffff05000812 */ /* 0x000fe400078ec0ff */
[----:B------:R-:W-:Y:S02]  /*65d0*/  @P0 R2UR UR5, R8 ;  /* 0x00000000080502ca */ /* 0x000fe400000e0000 */
[----:B------:R-:W-:Y:S11]  /*65e0*/  @P0 R2UR UR4, R0 ;  /* 0x00000000000402ca */ /* 0x000ff600000e0000 */
[----:B------:R-:W-:Y:S02]  /*65f0*/  @UP1 UMOV UR14, UR5 ;  /* 0x00000005000e1c82 */ /* 0x000fe40008000000 */
[----:B------:R-:W-:Y:S01]  /*6600*/  @UP1 UMOV UR7, UR4 ;  /* 0x0000000400071c82 */ /* 0x000fe20008000000 */
[----:B------:R-:W-:Y:S05]  /*6610*/  BRA.U !UP0, `(.L_x_112) ;  /* 0x0000000108c07547 */ /* 0x000fea000b800000 */
[----:B------:R-:W-:Y:S02]  /*6620*/  UIMAD.WIDE.U32 UR12, UR7, UR35, URZ ;  /* 0x00000023070c72a5 */ /* 0x000fe4000f8e00ff */
[----:B------:R-:W-:Y:S02]  /*6630*/  UP2UR UR25, UPR, URZ, 0x4 ;  /* 0x00000004ff197883 */ /* 0x000fe40008000000 */
[----:B------:R-:W-:Y:S02]  /*6640*/  UISETP.NE.AND UP2, UPT, UR34, 0x1, UPT ;  /* 0x000000012200788c */ /* 0x000fe4000bf45270 */
[----:B------:R-:W-:Y:S02]  /*6650*/  UIMAD.WIDE.U32 UR18, UR14, UR32, URZ ;  /* 0x000000200e1272a5 */ /* 0x000fe4000f8e00ff */
[----:B------:R-:W-:Y:S02]  /*6660*/  USEL UR4, UR31, UR42, !UP2 ;  /* 0x0000002a1f047287 */ /* 0x000fe4000d000000 */
[----:B------:R-:W-:Y:S02]  /*6670*/  UISETP.NE.AND UP0, UPT, UR15, 0x1, UPT ;  /* 0x000000010f00788c */ /* 0x000fe4000bf05270 */
[----:B------:R-:W-:Y:S02]  /*6680*/  UP2UR UR27, UPR, URZ, 0x2 ;  /* 0x00000002ff1b7883 */ /* 0x000fe40008000000 */
[----:B------:R-:W-:Y:S02]  /*6690*/  UISETP.NE.AND UP1, UPT, UR39, 0x1, UPT ;  /* 0x000000012700788c */ /* 0x000fe4000bf25270 */
[----:B------:R-:W-:Y:S02]  /*66a0*/  UIMAD.WIDE.U32 UR20, UR4, UR16, URZ ;  /* 0x00000010041472a5 */ /* 0x000fe4000f8e00ff */
[----:B------:R-:W-:Y:S01]  /*66b0*/  USEL UR10, UR38, UR43, !UP0 ;  /* 0x0000002b260a7287 */ /* 0x000fe2000c000000 */
[----:B------:R-:W-:Y:S02]  /*66c0*/  UMOV UR5, UR13 ;  /* 0x0000000d00057c82 */ /* 0x000fe40008000000 */
[----:B------:R-:W-:Y:S02]  /*66d0*/  USHF.R.U32.HI UR6, URZ, UR50, UR5 ;  /* 0x00000032ff067299 */ /* 0x000fe40008011605 */
[----:B------:R-:W-:Y:S02]  /*66e0*/  UIMAD.WIDE.U32 UR22, UR10, UR16, URZ ;  /* 0x000000100a1672a5 */ /* 0x000fe4000f8e00ff */
[----:B------:R-:W-:Y:S02]  /*66f0*/  USEL UR6, UR7, UR6, !UP2 ;  /* 0x0000000607067287 */ /* 0x000fe4000d000000 */
[----:B------:R-:W-:Y:S02]  /*6700*/  UISETP.NE.AND UP2, UPT, UR25, URZ, UPT ;  /* 0x000000ff1900728c */ /* 0x000fe4000bf45270 */
[----:B------:R-:W-:Y:S01]  /*6710*/  UIMAD.WIDE.U32 UR12, UR6, UR16, URZ ;  /* 0x00000010060c72a5 */ /* 0x000fe2000f8e00ff */
[----:B------:R-:W-:Y:S02]  /*6720*/  UMOV UR5, UR19 ;  /* 0x0000001300057c82 */ /* 0x000fe40008000000 */
[----:B------:R-:W-:Y:S03]  /*6730*/  USHF.R.U32.HI UR11, URZ, UR33, UR5 ;  /* 0x00000021ff0b7299 */ /* 0x000fe60008011605 */
[----:B------:R-:W-:Y:S02]  /*6740*/  UMOV UR5, UR21 ;  /* 0x0000001500057c82 */ /* 0x000fe40008000000 */
[----:B------:R-:W-:Y:S03]  /*6750*/  @UP1 USHF.R.U32.HI UR4, URZ, UR17, UR5 ;  /* 0x00000011ff041299 */ /* 0x000fe60008011605 */
[----:B------:R-:W-:Y:S01]  /*6760*/  UMOV UR5, UR23 ;  /* 0x0000001700057c82 */ /* 0x000fe20008000000 */
[----:B------:R-:W-:Y:S02]  /*6770*/  UIMAD UR4, UR39, UR4, URZ ;  /* 0x00000004270472a4 */ /* 0x000fe4000f8e02ff */
[----:B------:R-:W-:Y:S02]  /*6780*/  @UP1 USHF.R.U32.HI UR10, URZ, UR17, UR5 ;  /* 0x00000011ff0a1299 */ /* 0x000fe40008011605 */
[----:B------:R-:W-:Y:S02]  /*6790*/  USEL UR5, UR14, UR11, !UP0 ;  /* 0x0000000b0e057287 */ /* 0x000fe4000c000000 */
[----:B------:R-:W-:Y:S02]  /*67a0*/  UIMAD UR11, UR39, UR10, URZ ;  /* 0x0000000a270b72a4 */ /* 0x000fe4000f8e02ff */
[----:B------:R-:W-:Y:S03]  /*67b0*/  UISETP.GE.AND UP0, UPT, UR6, UR4, UPT ;  /* 0x000000040600728c */ /* 0x000fe6000bf06270 */
[----:B------:R-:W-:Y:S01]  /*67c0*/  UMOV UR4, UR13 ;  /* 0x0000000d00047c82 */ /* 0x000fe20008000000 */
[----:B------:R-:W-:Y:S02]  /*67d0*/  UISETP.GE.OR UP0, UPT, UR5, UR11, UP0 ;  /* 0x0000000b0500728c */ /* 0x000fe40008706670 */
[----:B------:R-:W-:Y:S02]  /*67e0*/  USHF.R.U32.HI UR4, URZ, UR17, UR4 ;  /* 0x00000011ff047299 */ /* 0x000fe40008011604 */
[----:B------:R-:W-:Y:S02]  /*67f0*/  UIMAD.WIDE.U32 UR12, UR5, UR16, URZ ;  /* 0x00000010050c72a5 */ /* 0x000fe4000f8e00ff */
[----:B------:R-:W-:Y:S04]  /*6800*/  USEL UR18, UR6, UR4, !UP1 ;  /* 0x0000000406127287 */ /* 0x000fe8000c800000 */
[----:B------:R-:W-:Y:S01]  /*6810*/  UIADD3 UR11, UPT, UPT, -UR18, URZ, URZ ;  /* 0x000000ff120b7290 */ /* 0x000fe2000fffe1ff */
[----:B------:R-:W-:Y:S02]  /*6820*/  @!UP0 UMOV UR4, UR13 ;  /* 0x0000000d00048c82 */ /* 0x000fe40008000000 */
[----:B------:R-:W-:Y:S02]  /*6830*/  @!UP0 USHF.R.U32.HI UR4, URZ, UR17, UR4 ;  /* 0x00000011ff048299 */ /* 0x000fe40008011604 */
[----:B------:R-:W-:Y:S02]  /*6840*/  UIMAD UR11, UR39, UR11, UR6 ;  /* 0x0000000b270b72a4 */ /* 0x000fe4000f8e0206 */
[----:B------:R-:W-:Y:S02]  /*6850*/  @!UP0 USEL UR4, UR5, UR4, !UP1 ;  /* 0x0000000405048287 */ /* 0x000fe4000c800000 */
[----:B------:R-:W-:Y:S02]  /*6860*/  UISETP.NE.AND UP1, UPT, UR27, URZ, UPT ;  /* 0x000000ff1b00728c */ /* 0x000fe4000bf25270 */
[----:B------:R-:W-:Y:S02]  /*6870*/  @!UP0 UIMAD UR11, UR10, UR11, UR4 ;  /* 0x0000000b0a0b82a4 */ /* 0x000fe4000f8e0204 */
[----:B------:R-:W-:Y:S02]  /*6880*/  @!UP0 UIADD3 UR12, UPT, UPT, UR18, -UR4, URZ ;  /* 0x80000004120c8290 */ /* 0x000fe4000fffe0ff */
[----:B------:R-:W-:Y:S02]  /*6890*/  UIADD3 UR4, UPT, UPT, -UR5, URZ, URZ ;  /* 0x000000ff05047290 */ /* 0x000fe4000fffe1ff */
[----:B------:R-:W-:Y:S02]  /*68a0*/  UIADD3 UR10, UPT, UPT, -UR6, URZ, URZ ;  /* 0x000000ff060a7290 */ /* 0x000fe4000fffe1ff */
[----:B------:R-:W-:Y:S02]  /*68b0*/  @!UP0 UIMAD UR6, UR12, UR39, UR5 ;  /* 0x000000270c0682a4 */ /* 0x000fe4000f8e0205 */
[----:B------:R-:W-:Y:S02]  /*68c0*/  UIMAD UR14, UR15, UR4, UR14 ;  /* 0x000000040f0e72a4 */ /* 0x000fe4000f8e020e */
[----:B------:R-:W-:Y:S01]  /*68d0*/  UIMAD UR7, UR34, UR10, UR7 ;  /* 0x0000000a220772a4 */ /* 0x000fe2000f8e0207 */
[----:B------:R-:W-:Y:S02]  /*68e0*/  @!UP0 UMOV UR5, UR11 ;  /* 0x0000000b00058c82 */ /* 0x000fe40008000000 */
[----:B------:R-:W-:Y:S02]  /*68f0*/  UIMAD UR14, UR5, UR15, UR14 ;  /* 0x0000000f050e72a4 */ /* 0x000fe4000f8e020e */
[----:B------:R-:W-:Y:S11]  /*6900*/  UIMAD UR7, UR6, UR34, UR7 ;  /* 0x00000022060772a4 */ /* 0x000ff6000f8e0207 */
[----:B------:R-:W-:Y:S01]  /*6910*/  @!UPT UIADD3 URZ, UPT, UPT, URZ, URZ, URZ ;  /* 0x000000fffffff290 */ /* 0x000fe2000fffe0ff */
.L_x_112:
[----:B------:R-:W1:Y:S01]  /*6920*/  @!UP2 LDCU.128 UR20, c[0x0][0xb10] ;  /* 0x00016200ff14a7ac */ /* 0x000e620008000c00 */
[----:B------:R-:W-:Y:S04]  /*6930*/  MOV R0, UR26 ;  /* 0x0000001a00007c02 */ /* 0x000fe80008000f00 */
[----:B------:R-:W-:Y:S01]  /*6940*/  IABS R0, R0 ;  /* 0x0000000000007213 */ /* 0x000fe20000000000 */
[----:B------:R-:W2:Y:S01]  /*6950*/  @!UP2 LDCU UR5, c[0x0][0xb0c] ;  /* 0x00016180ff05a7ac */ /* 0x000ea20008000800 */
[----:B-1----:R-:W-:Y:S07]  /*6960*/  UIMAD.WIDE.U32 UR10, UR14, UR20, URZ ;  /* 0x000000140e0a72a5 */ /* 0x002fee000f8e00ff */
[----:B------:R-:W-:Y:S01]  /*6970*/  @!UP2 UMOV UR4, UR11 ;  /* 0x0000000b0004ac82 */ /* 0x000fe20008000000 */
[----:B--2---:R-:W-:Y:S02]  /*6980*/  @!UP2 UISETP.NE.AND UP0, UPT, UR5, 0x1, UPT ;  /* 0x000000010500a88c */ /* 0x004fe4000bf05270 */
[----:B------:R-:W-:Y:S02]  /*6990*/  @!UP2 USHF.R.U32.HI UR4, URZ, UR21, UR4 ;  /* 0x00000015ff04a299 */ /* 0x000fe40008011604 */
[----:B------:R-:W-:Y:S02]  /*69a0*/  UIMAD.WIDE.U32 UR10, UR7, UR23, URZ ;  /* 0x00000017070a72a5 */ /* 0x000fe4000f8e00ff */
[----:B------:R-:W-:Y:S02]  /*69b0*/  @!UP2 USEL UR12, UR14, UR4, !UP0 ;  /* 0x000000040e0ca287 */ /* 0x000fe4000c000000 */
[----:B------:R-:W-:Y:S03]  /*69c0*/  @!UP2 UISETP.NE.AND UP0, UPT, UR22, 0x1, UPT ;  /* 0x000000011600a88c */ /* 0x000fe6000bf05270 */
[----:B------:R-:W-:Y:S02]  /*69d0*/  @!UP2 UMOV UR6, UR11 ;  /* 0x0000000b0006ac82 */ /* 0x000fe40008000000 */
[----:B------:R-:W1:Y:S02]  /*69e0*/  @!UP2 LDCU UR4, c[0x0][0xb20] ;  /* 0x00016400ff04a7ac */ /* 0x000e640008000800 */
[----:B-1----:R-:W-:Y:S04]  /*69f0*/  @!UP2 USHF.R.U32.HI UR6, URZ, UR4, UR6 ;  /* 0x00000004ff06a299 */ /* 0x002fe80008011606 */
[----:B------:R-:W-:Y:S04]  /*6a00*/  @!UP2 USEL UR6, UR7, UR6, !UP0 ;  /* 0x000000060706a287 */ /* 0x000fe8000c000000 */
[----:B------:R-:W-:Y:S02]  /*6a10*/  @!UP2 UIADD3 UR4, UPT, UPT, -UR12, UR6, URZ ;  /* 0x000000060c04a290 */ /* 0x000fe4000fffe1ff */
[----:B------:R-:W-:Y:S02]  /*6a20*/  @!UP2 UIADD3 UR6, UPT, UPT, UR12, -UR6, URZ ;  /* 0x800000060c06a290 */ /* 0x000fe4000fffe0ff */
[----:B------:R-:W-:Y:S02]  /*6a30*/  @!UP2 UIMAD UR14, UR4, UR5, UR14 ;  /* 0x00000005040ea2a4 */ /* 0x000fe4000f8e020e */
[----:B------:R-:W-:Y:S01]  /*6a40*/  @!UP2 UIMAD UR7, UR6, UR22, UR7 ;  /* 0x000000160607a2a4 */ /* 0x000fe2000f8e0207 */
[----:B------:R-:W-:Y:S11]  /*6a50*/  BRA.U UP4, `(.L_x_113) ;  /* 0x0000000104107547 */ /* 0x000ff6000b800000 */
[----:B------:R-:W-:Y:S04]  /*6a60*/  MOV R8, UR49 ;  /* 0x0000003100087c02 */ /* 0x000fe80008000f00 */
[----:B------:R-:W-:Y:S04]  /*6a70*/  SHF.L.U32 R9, R8, 0x1f, RZ ;  /* 0x0000001f08097819 */ /* 0x000fe800000006ff */
[----:B------:R-:W1:Y:S02]  /*6a80*/  SYNCS.PHASECHK.TRANS64.TRYWAIT P1, [UR24+0x378], R9 ;  /* 0x00037809ff0075a7 */ /* 0x000e640008021118 */
[----:B-1----:R-:W-:Y:S05]  /*6a90*/  @!P1 BRA `(.L_x_114) ;  /* 0x0000004000209947 */ /* 0x002fea0003800000 */
.L_x_113:
[----:B------:R-:W-:Y:S02]  /*6aa0*/  R2UR UR5, R0 ;  /* 0x00000000000572ca */ /* 0x000fe400000e0000 */
[C---:B------:R-:W-:Y:S02]  /*6ab0*/  ISETP.NE.U32.AND P2, PT, R2.reuse, RZ, PT ;  /* 0x000000ff0200720c */ /* 0x040fe40003f45070 */
[----:B------:R-:W-:Y:S02]  /*6ac0*/  ISETP.NE.U32.AND P1, PT, R2, RZ, PT ;  /* 0x000000ff0200720c */ /* 0x000fe40003f25070 */
[C---:B------:R-:W-:Y:S02]  /*6ad0*/  ISETP.NE.AND.EX P2, PT, R3.reuse, RZ, PT, P2 ;  /* 0x000000ff0300720c */ /* 0x040fe40003f45320 */
[----:B------:R-:W-:Y:S02]  /*6ae0*/  ISETP.NE.AND.EX P1, PT, R3, RZ, PT, P1 ;  /* 0x000000ff0300720c */ /* 0x000fe40003f25310 */
[----:B------:R-:W-:Y:S03]  /*6af0*/  SHF.L.U32 R0, R11, 0x1f, RZ ;  /* 0x0000001f0b007819 */ /* 0x000fe600000006ff */
[----:B------:R-:W-:Y:S07]  /*6b00*/  UIMAD.WIDE.U32 UR10, UR41, UR5, URZ ;  /* 0x00000005290a72a5 */ /* 0x000fee000f8e00ff */
[----:B------:R-:W-:Y:S02]  /*6b10*/  UMOV UR4, UR11 ;  /* 0x0000000b00047c82 */ /* 0x000fe40008000000 */
[----:B------:R-:W-:Y:S04]  /*6b20*/  UIMAD UR5, UR4, UR45, UR5 ;  /* 0x0000002d040572a4 */ /* 0x000fe8000f8e0205 */
[----:B------:R-:W-:Y:S11]  /*6b30*/  UISETP.GT.U32.AND UP0, UPT, UR28, UR5, UPT ;  /* 0x000000051c00728c */ /* 0x000ff6000bf04070 */
[----:B------:R-:W-:Y:S02]  /*6b40*/  @!UP0 UIADD3 UR5, UPT, UPT, UR5, -UR28, URZ ;  /* 0x8000001c05058290 */ /* 0x000fe4000fffe0ff */
[----:B------:R-:W-:Y:S02]  /*6b50*/  @!UP0 UIADD3 UR4, UPT, UPT, UR4, 0x1, URZ ;  /* 0x0000000104048890 */ /* 0x000fe4000fffe0ff */
[----:B------:R-:W-:Y:S02]  /*6b60*/  UISETP.GE.U32.AND UP0, UPT, UR5, UR28, UPT ;  /* 0x0000001c0500728c */ /* 0x000fe4000bf06070 */
[----:B------:R-:W-:Y:S09]  /*6b70*/  ULOP3.LUT UR5, UR26, UR29, URZ, 0x3c, !UPT ;  /* 0x0000001d1a057292 */ /* 0x000ff2000f8e3cff */
[----:B------:R-:W-:Y:S02]  /*6b80*/  @UP0 UIADD3 UR4, UPT, UPT, UR4, 0x1, URZ ;  /* 0x0000000104040890 */ /* 0x000fe4000fffe0ff */
[----:B------:R-:W-:Y:S11]  /*6b90*/  UISETP.GE.AND UP0, UPT, UR5, URZ, UPT ;  /* 0x000000ff0500728c */ /* 0x000ff6000bf06270 */
[----:B------:R-:W-:Y:S02]  /*6ba0*/  @!UP0 UIADD3 UR4, UPT, UPT, -UR4, URZ, URZ ;  /* 0x000000ff04048290 */ /* 0x000fe4000fffe1ff */
[----:B------:R-:W-:Y:S04]  /*6bb0*/  @!UP6 ULOP3.LUT UR4, URZ, UR29, URZ, 0x33, !UPT ;  /* 0x0000001dff04e292 */ /* 0x000fe8000f8e33ff */
[----:B------:R-:W-:Y:S04]  /*6bc0*/  UIADD3 UR5, UPT, UPT, -UR4, URZ, URZ ;  /* 0x000000ff04057290 */ /* 0x000fe8000fffe1ff */
[----:B------:R-:W-:Y:S01]  /*6bd0*/  UIMAD UR5, UR29, UR5, UR26 ;  /* 0x000000051d0572a4 */ /* 0x000fe2000f8e021a */
[----:B------:R-:W-:Y:S11]  /*6be0*/  @!P2 BRA `(.L_x_115) ;  /* 0x000000000030a947 */ /* 0x000ff60003800000 */
[----:B------:R-:W-:Y:S01]  /*6bf0*/  UPLOP3.LUT UP3, UPT, UPT, UPT, UP5, 0x80, 0x8 ;  /* 0x000000000008789c */ /* 0x000fe20003f6f050 */
[----:B------:R-:W-:Y:S01]  /*6c00*/  HFMA2 R82, -RZ, RZ, 0, 5.9604644775390625e-08 ;  /* 0x00000001ff527431 */ /* 0x000fe200000001ff */
[----:B------:R-:W2:Y:S04]  /*6c10*/  LDCU.64 UR10, c[0x0][0x358] ;  /* 0x00006b00ff0a77ac */ /* 0x000ea80008000a00 */
[----:B------:R-:W-:Y:S11]  /*6c20*/  PLOP3.LUT P2, PT, PT, PT, UP3, 0x80, 0x8 ;  /* 0x000000000008781c */ /* 0x000ff60003f4f038 */
[----:B------:R-:W-:Y:S02]  /*6c30*/  @!UPT UIADD3 URZ, UPT, UPT, URZ, URZ, URZ ;  /* 0x000000fffffff290 */ /* 0x000fe4000fffe0ff */
[----:B------:R-:W3:Y:S01]  /*6c40*/  @P2 LDC.64 R12, c[0x0][0x888] ;  /* 0x00022200ff0c2b82 */ /* 0x000ee20000000a00 */
[----:B-1----:R-:W-:Y:S04]  /*6c50*/  @P2 IMAD R8, R17, R2, RZ ;  /* 0x0000000211082224 */ /* 0x002fe800078e02ff */
[----:B---3--:R-:W-:Y:S01]  /*6c60*/  @P2 IMAD.WIDE R12, R8, 0x4, R12 ;  /* 0x00000004080c2825 */ /* 0x008fe200078e020c */
[----:B------:R-:W-:Y:S04]  /*6c70*/  MOV R8, 0x1 ;  /* 0x0000000100087802 */ /* 0x000fe80000000f00 */
[----:B--2--5:R2:W5:Y:S01]  /*6c80*/  @P2 LDG.E R39, desc[UR10][R12.64] ;  /* 0x0000000a0c272981 */ /* 0x024562000c1e1900 */
[----:B------:R-:W-:Y:S01]  /*6c90*/  @!P2 PRMT R82, R8, 0x7610, R82 ;  /* 0x000076100852a816 */ /* 0x000fe20000000052 */
[----:B--2---:R-:W3:Y:S06]  /*6ca0*/  @!P2 LDC R39, c[0x0][0x880] ;  /* 0x00022000ff27ab82 */ /* 0x004eec0000000800 */
.L_x_115:
[----:B---3-5:R-:W-:Y:S01]  /*6cb0*/  @!P1 FSETP.EQ.AND P3, PT, R39, RZ, PT ;  /* 0x000000ff2700920b */ /* 0x028fe20003f62000 */
[----:B------:R-:W-:Y:S01]  /*6cc0*/  @!UPT UIADD3 URZ, UPT, UPT, URZ, URZ, URZ ;  /* 0x000000fffffff290 */ /* 0x000fe2000fffe0ff */
[----:B------:R-:W-:Y:S11]  /*6cd0*/  @!P1 BRA `(.L_x_116) ;  /* 0x0000000000149947 */ /* 0x000ff60003800000 */
[----:B------:R-:W-:Y:S02]  /*6ce0*/  LOP3.LUT P1, RZ, R82, 0xff, RZ, 0xc0, !PT ;  /* 0x000000ff52ff7812 */ /* 0x000fe4000782c0ff */
[----:B------:R-:W-:Y:S04]  /*6cf0*/  PLOP3.LUT P3, PT, PT, PT, UP3, 0x80, 0x8 ;  /* 0x000000000008781c */ /* 0x000fe80003f6f038 */
[----:B------:R-:W-:Y:S07]  /*6d00*/  PLOP3.LUT P3, PT, P3, PT, PT, 0x8, 0x80 ;  /* 0x000000000080781c */ /* 0x000fee0001f6e170 */
[----:B------:R-:W-:Y:S11]  /*6d10*/  @P1 FSETP.EQ.AND P3, PT, R39, RZ, PT ;  /* 0x000000ff2700120b */ /* 0x000ff60003f62000 */
[----:B------:R-:W-:Y:S02]  /*6d20*/  @!UPT UIADD3 URZ, UPT, UPT, URZ, URZ, URZ ;  /* 0x000000fffffff290 */ /* 0x000fe4000fffe0ff */
.L_x_116:
[----:B------:R-:W2:Y:S01]  /*6d30*/  SYNCS.PHASECHK.TRANS64.TRYWAIT P1, [UR24+0x368], R0 ;  /* 0x00036800ff0075a7 */ /* 0x000ea20008021118 */
[----:B------:R-:W-:Y:S01]  /*6d40*/  ELECT P2, URZ, PT ;  /* 0x0000000000ff782f */ /* 0x000fe20003840000 */
[----:B------:R-:W-:Y:S01]  /*6d50*/  @!UPT UIADD3 URZ, UPT, UPT, URZ, URZ, URZ ;  /* 0x000000fffffff290 */ /* 0x000fe2000fffe0ff */
[----:B--2---:R-:W-:Y:S11]  /*6d60*/  @!P1 BRA `(.L_x_117) ;  /* 0x0000003c00849947 */ /* 0x004ff60003800000 */
.L_x_267:
[----:B------:R-:W-:Y:S01]  /*6d70*/  PLOP3.LUT P2, PT, P3, P2, PT, 0xf2, 0x2f ;  /* 0x00000000002f781c */ /* 0x000fe20001f45e72 */
[----:B------:R-:W-:Y:S01]  /*6d80*/  BSSY.RECONVERGENT B0, `(.L_x_118) ;  /* 0x0000029000007945 */ /* 0x000fe20003800200 */
[----:B------:R-:W-:Y:S11]  /*6d90*/  @P0 SHF.R.U32.HI R17, RZ, 0x10, R5 ;  /* 0x00000010ff110819 */ /* 0x000ff60000011605 */
[----:B------:R-:W-:Y:S05]  /*6da0*/  @P2 BRA `(.L_x_119) ;  /* 0x0000000000982947 */ /* 0x000fea0003800000 */
[----:B-1----:R-:W-:Y:S01]  /*6db0*/  IMAD.U32 R0, RZ, RZ, UR30 ;  /* 0x0000001eff007e24 */ /* 0x002fe2000f8e00ff */
[----:B------:R-:W-:Y:S02]  /*6dc0*/  ULOP3.LUT UR6, UR4, UR30, URZ, 0x3c, !UPT ;  /* 0x0000001e04067292 */ /* 0x000fe4000f8e3cff */
[----:B------:R-:W-:Y:S02]  /*6dd0*/  UISETP.NE.AND UP4, UPT, UR30, URZ, UPT ;  /* 0x000000ff1e00728c */ /* 0x000fe4000bf85270 */
[----:B------:R-:W-:Y:S01]  /*6de0*/  IABS R5, R0 ;  /* 0x0000000000057213 */ /* 0x000fe20000000000 */
[----:B------:R-:W-:Y:S02]  /*6df0*/  USHF.L.U32 UR10, UR5, 0x6, URZ ;  /* 0x00000006050a7899 */ /* 0x000fe400080006ff */
[----:B------:R-:W-:Y:S01]  /*6e00*/  USHF.L.U32 UR11, UR47, 0x6, URZ ;  /* 0x000000062f0b7899 */ /* 0x000fe200080006ff */
[----:B------:R-:W1:Y:S01]  /*6e10*/  I2F.RP R8, R5 ;  /* 0x0000000500087306 */ /* 0x000e620000209400 */
[----:B------:R-:W-:Y:S01]  /*6e20*/  UISETP.GE.AND UP0, UPT, UR6, URZ, UPT ;  /* 0x000000ff0600728c */ /* 0x000fe2000bf06270 */
[----:B------:R-:W-:Y:S01]  /*6e30*/  UMOV UR18, 0x0 ;  /* 0x0000000000127882 */ /* 0x000fe20000000000 */
[----:B------:R-:W-:Y:S07]  /*6e40*/  UMOV UR19, 0x10000000 ;  /* 0x1000000000137882 */ /* 0x000fee0000000000 */
[----:B-1----:R-:W1:Y:S02]  /*6e50*/  MUFU.RCP R0, R8 ;  /* 0x0000000800007308 */ /* 0x002e640000001000 */
[----:B-1----:R-:W-:Y:S02]  /*6e60*/  VIADD R6, R0, 0xffffffe ;  /* 0x0ffffffe00067836 */ /* 0x002fe40000000000 */
[----:B------:R-:W-:Y:S06]  /*6e70*/  IMAD.U32 R0, RZ, RZ, UR4 ;  /* 0x00000004ff007e24 */ /* 0x000fec000f8e00ff */
[----:B------:R1:W2:Y:S01]  /*6e80*/  F2I.FTZ.U32.TRUNC.NTZ R7, R6 ;  /* 0x0000000600077305 */ /* 0x0002a2000021f000 */
[----:B------:R-:W-:Y:S01]  /*6e90*/  IABS R0, R0 ;  /* 0x0000000000007213 */ /* 0x000fe20000000000 */
[----:B-1----:R-:W-:Y:S01]  /*6ea0*/  HFMA2 R6, -RZ, RZ, 0, 0 ;  /* 0x00000000ff067431 */ /* 0x002fe200000001ff */
[----:B--2---:R-:W-:Y:S05]  /*6eb0*/  IADD3 R4, PT, PT, RZ, -R7, RZ ;  /* 0x80000007ff047210 */ /* 0x004fea0007ffe0ff */
[-C--:B------:R-:W-:Y:S04]  /*6ec0*/  IMAD R4, R4, R5.reuse, RZ ;  /* 0x0000000504047224 */ /* 0x080fe800078e02ff */
[----:B------:R-:W-:Y:S06]  /*6ed0*/  IMAD.HI.U32 R7, R7, R4, R6 ;  /* 0x0000000407077227 */ /* 0x000fec00078e0006 */
[----:B------:R-:W-:Y:S04]  /*6ee0*/  IMAD.HI.U32 R7, R7, R0, RZ ;  /* 0x0000000007077227 */ /* 0x000fe800078e00ff */
[----:B------:R-:W-:Y:S04]  /*6ef0*/  IMAD.MOV R4, RZ, RZ, -R7 ;  /* 0x000000ffff047224 */ /* 0x000fe800078e0a07 */
[C---:B------:R-:W-:Y:S05]  /*6f00*/  IMAD R0, R5.reuse, R4, R0 ;  /* 0x0000000405007224 */ /* 0x040fea00078e0200 */
[----:B------:R-:W-:Y:S11]  /*6f10*/  ISETP.GT.U32.AND P0, PT, R5, R0, PT ;  /* 0x000000000500720c */ /* 0x000ff60003f04070 */
[----:B------:R-:W-:Y:S02]  /*6f20*/  @!UPT UIADD3 URZ, UPT, UPT, URZ, URZ, URZ ;  /* 0x000000fffffff290 */ /* 0x000fe4000fffe0ff */
[-C--:B------:R-:W-:Y:S01]  /*6f30*/  @!P0 IADD3 R0, PT, PT, R0, -R5.reuse, RZ ;  /* 0x8000000500008210 */ /* 0x080fe20007ffe0ff */
[----:B------:R-:W-:Y:S03]  /*6f40*/  @!P0 VIADD R7, R7, 0x1 ;  /* 0x0000000107078836 */ /* 0x000fe60000000000 */
[----:B------:R-:W-:Y:S02]  /*6f50*/  ISETP.GE.U32.AND P1, PT, R0, R5, PT ;  /* 0x000000050000720c */ /* 0x000fe40003f26070 */
[----:B------:R-:W-:Y:S11]  /*6f60*/  MOV R0, 0x1000 ;  /* 0x0000100000007802 */ /* 0x000ff60000000f00 */
[----:B------:R-:W-:Y:S04]  /*6f70*/  @P1 IADD3 R7, PT, PT, R7, 0x1, RZ ;  /* 0x0000000107071810 */ /* 0x000fe80007ffe0ff */
[----:B------:R-:W-:Y:S11]  /*6f80*/  R2UR UR13, R7 ;  /* 0x00000000070d72ca */ /* 0x000ff600000e0000 */
[----:B------:R-:W-:Y:S02]  /*6f90*/  @!UPT UIADD3 URZ, UPT, UPT, URZ, URZ, URZ ;  /* 0x000000fffffff290 */ /* 0x000fe4000fffe0ff */
[----:B------:R-:W-:Y:S02]  /*6fa0*/  @!UP0 UIADD3 UR13, UPT, UPT, -UR13, URZ, URZ ;  /* 0x000000ff0d0d8290 */ /* 0x000fe4000fffe1ff */
[----:B------:R-:W-:Y:S04]  /*6fb0*/  @!UP4 ULOP3.LUT UR13, URZ, UR30, URZ, 0x33, !UPT ;  /* 0x0000001eff0dc292 */ /* 0x000fe8000f8e33ff */
[----:B------:R-:W-:Y:S04]  /*6fc0*/  UIADD3 UR6, UPT, UPT, -UR13, URZ, URZ ;  /* 0x000000ff0d067290 */ /* 0x000fe8000fffe1ff */
[----:B------:R-:W-:Y:S09]  /*6fd0*/  UIMAD UR12, UR30, UR6, UR4 ;  /* 0x000000061e0c72a4 */ /* 0x000ff2000f8e0204 */
[----:B------:R2:W-:Y:S01]  /*6fe0*/  UTMALDG.4D [UR8], [UR36], desc[UR18] ;  /* 0x00001208240075b4 */ /* 0x0005e20008019000 */
[----:B------:R2:W-:Y:S01]  /*6ff0*/  SYNCS.ARRIVE.TRANS64.RED.A0TR RZ, [UR24+0x360], R0 ;  /* 0x00036000ffff79a7 */ /* 0x0005e20008300418 */
[----:B------:R-:W-:Y:S01]  /*7000*/  NOP ;  /* 0x0000000000007918 */ /* 0x000fe20000000000 */
.L_x_119:
[----:B--2---:R-:W-:Y:S05]  /*7010*/  BSYNC.RECONVERGENT B0 ;  /* 0x0000000000007941 */ /* 0x004fea0003800200 */
.L_x_118:
[----:B------:R-:W-:Y:S01]  /*7020*/  SYNCS.ARRIVE.TRANS64.RED.A1T0 RZ, [UR46], RZ ;  /* 0x000000ffffff79a7 */ /* 0x000fe2000810042e */
[----:B------:R-:W-:Y:S01]  /*7030*/  UIADD3 UR26, UPT, UPT, UR7, UR48, URZ ;  /* 0x00000030071a7290 */ /* 0x000fe2000fffe0ff */
[----:B------:R-:W-:Y:S01]  /*7040*/  LOP3.LUT R11, R11, 0x1, RZ, 0x3c, !PT ;  /* 0x000000010b0b7812 */ /* 0x000fe200078e3cff */
[----:B------:R-:W-:Y:S01]  /*7050*/  UIADD3 UR47, UPT, UPT, UR14, UR44, URZ ;  /* 0x0000002c0e2f7290 */ /* 0x000fe2000fffe0ff */
[----:B------:R-:W-:Y:S01]  /*7060*/  LOP3.LUT R10, R10, 0x1, RZ, 0x3c, !PT ;  /* 0x000000010a0a7812 */ /* 0x000fe200078e3cff */
[----:B------:R-:W-:Y:S01]  /*7070*/  UPLOP3.LUT UP4, UPT, UPT, UPT, UPT, 0x80, 0x8 ;  /* 0x000000000008789c */ /* 0x000fe20003f8f070 */
[----:B------:R-:W-:Y:S10]  /*7080*/  BRA.U UP1, `(.L_x_120) ;  /* 0xfffffff501047547 */ /* 0x000ff4000b83ffff */
[----:B-1----:R-:W-:Y:S07]  /*7090*/  MOV R0, UR24 ;  /* 0x0000001800007c02 */ /* 0x002fee0008000f00 */
.L_x_121:
[----:B-1----:R-:W-:-:S04]  /*70a0*/  SHF.L.U32 R3, R11, 0x1f, RZ ;  /* 0x0000001f0b037819 */ /* 0x002fc800000006ff */
[----:B------:R1:W2:Y:S03]  /*70b0*/  SYNCS.PHASECHK.TRANS64.TRYWAIT P0, [R0+URZ+0x368], R3 ;  /* 0x00036803000075a7 */ /* 0x0002a600080011ff */
[----:B--2---:R-:W-:Y:S05]  /*70c0*/  @!P0 NANOSLEEP.SYNCS 0x989680 ;  /* 0x009896800000895d */ /* 0x004fea0003900000 */
[----:B------:R-:W2:Y:S02]  /*70d0*/  @!P0 SYNCS.PHASECHK.TRANS64 P0, [R0+URZ+0x368], R3 ;  /* 0x00036803000085a7 */ /* 0x000ea400080010ff */
[----:B--2---:R-:W-:Y:S05]  /*70e0*/  @P0 EXIT ;  /* 0x000000000000094d */ /* 0x004fea0003800000 */
[----:B------:R-:W-:Y:S05]  /*70f0*/  BRA `(.L_x_121) ;  /* 0xfffffffc00e87947 */ /* 0x000fea000383ffff */
.L_x_110:
[----:B------:R-:W-:-:S06]  /*7100*/  UISETP.GE.AND UP0, UPT, UR15, 0x4, UPT ;  /* 0x000000040f00788c */ /* 0x000fcc000bf06270 */
[----:B------:R-:W-:-:S13]  /*7110*/  PLOP3.LUT P0, PT, PT, PT, UP0, 0x80, 0x8 ;  /* 0x000000000008781c */ /* 0x000fda0003f0f008 */
[----:B-1----:R-:W-:Y:S05]  /*7120*/  @!P0 EXIT ;  /* 0x000000000000894d */ /* 0x002fea0003800000 */
[----:B------:R-:W1:Y:S08]  /*7130*/  S2UR UR4, SR_CgaCtaId ;  /* 0x00000000000479c3 */ /* 0x000e700000008800 */
[----:B------:R-:W-:Y:S01]  /*7140*/  BAR.SYNC.DEFER_BLOCKING 0x6, 0xa0 ;  /* 0x0182800000007b1d */ /* 0x000fe20000010000 */
[C---:B------:R-:W-:Y:S01]  /*7150*/  IMAD.SHL.U32 R4, R76.reuse, 0x40, RZ ;  /* 0x000000404c047824 */ /* 0x040fe200078e00ff */
[----:B------:R-:W-:Y:S01]  /*7160*/  USHF.R.S32.HI UR46, URZ, 0x1f, UR5 ;  /* 0x0000001fff2e7899 */ /* 0x000fe20008011405 */
[C---:B------:R-:W-:Y:S01]  /*7170*/  IMAD.SHL.U32 R3, R76.reuse, 0x2, RZ ;  /* 0x000000024c037824 */ /* 0x040fe200078e00ff */
[----:B------:R-:W-:Y:S01]  /*7180*/  CS2R R78, SRZ ;  /* 0x00000000004e7805 */ /* 0x000fe2000001ff00 */
[----:B------:R-:W-:Y:S01]  /*7190*/  IMAD.SHL.U32 R81, R76, 0x20, RZ ;  /* 0x000000204c517824 */ /* 0x000fe200078e00ff */
[----:B------:R-:W-:Y:S01]  /*71a0*/  UMOV UR44, 0x400 ;  /* 0x00000400002c7882 */ /* 0x000fe20000000000 */
[----:B------:R-:W-:Y:S01]  /*71b0*/  LOP3.LUT R0, R4, 0x180, RZ, 0xc0, !PT ;  /* 0x0000018004007812 */ /* 0x000fe200078ec0ff */
[----:B------:R-:W-:Y:S01]  /*71c0*/  ULEA.HI UR46, UR46, UR5, URZ, 0x6 ;  /* 0x000000052e2e7291 */ /* 0x000fe2000f8f30ff */
[----:B------:R-:W-:Y:S01]  /*71d0*/  IMAD.U32 R37, R76, 0x10000, RZ ;  /* 0x000100004c257824 */ /* 0x000fe200078e00ff */
[----:B------:R-:W-:Y:S01]  /*71e0*/  LOP3.LUT R81, R81, 0xc00, RZ, 0xc0, !PT ;  /* 0x00000c0051517812 */ /* 0x000fe200078ec0ff */
[----:B------:R-:W-:Y:S01]  /*71f0*/  IMAD.MOV.U32 R36, RZ, RZ, RZ ;  /* 0x000000ffff247224 */ /* 0x000fe200078e00ff */
[----:B------:R-:W-:Y:S01]  /*7200*/  LOP3.LUT R3, R0, 0x20, R3, 0xf8, !PT ;  /* 0x0000002000037812 */ /* 0x000fe200078ef803 */
[----:B------:R-:W-:Y:S01]  /*7210*/  IMAD.SHL.U32 R0, R76, 0x8, RZ ;  /* 0x000000084c007824 */ /* 0x000fe200078e00ff */
[----:B------:R-:W-:Y:S01]  /*7220*/  LOP3.LUT R81, R81, 0x40, R4, 0xf8, !PT ;  /* 0x0000004051517812 */ /* 0x000fe200078ef804 */
[----:B------:R-:W-:Y:S01]  /*7230*/  IMAD.MOV.U32 R77, RZ, RZ, RZ ;  /* 0x000000ffff4d7224 */ /* 0x000fe200078e00ff */
[----:B------:R-:W-:Y:S01]  /*7240*/  LOP3.LUT R37, R37, 0x600000, RZ, 0xc0, !PT ;  /* 0x0060000025257812 */ /* 0x000fe200078ec0ff */
[----:B------:R-:W2:Y:S01]  /*7250*/  LDCU UR56, c[0x0][0x370] ;  /* 0x00006e00ff3877ac */ /* 0x000ea20008000800 */
[----:B------:R-:W-:-:S02]  /*7260*/  LOP3.LUT R0, R3, 0x30, R0, 0x78, !PT ;  /* 0x0000003003007812 */ /* 0x000fc400078e7800 */
[----:B------:R-:W-:Y:S01]  /*7270*/  LOP3.LUT R81, R81, 0x200, R4, 0xf8, !PT ;  /* 0x0000020051517812 */ /* 0x000fe200078ef804 */
[----:B------:R-:W3:Y:S03]  /*7280*/  LDCU UR42, c[0x0][0xb0c] ;  /* 0x00016180ff2a77ac */ /* 0x000ee60008000800 */
[----:B------:R-:W-:Y:S01]  /*7290*/  LOP3.LUT R81, R81, R0, RZ, 0xfc, !PT ;  /* 0x0000000051517212 */ /* 0x000fe200078efcff */
[----:B-1----:R-:W-:Y:S01]  /*72a0*/  ULEA UR44, UR4, UR44, 0x18 ;  /* 0x0000002c042c7291 */ /* 0x002fe2000f8ec0ff */
[----:B------:R-:W-:Y:S01]  /*72b0*/  IMAD.SHL.U32 R0, R76, 0x10, RZ ;  /* 0x000000104c007824 */ /* 0x000fe200078e00ff */
[----:B------:R-:W1:Y:S02]  /*72c0*/  LDCU UR38, c[0x0][0xb30] ;  /* 0x00016600ff2677ac */ /* 0x000e640008000800 */
[----:B------:R-:W-:Y:S02]  /*72d0*/  UIADD3 UR4, UPT, UPT, UR44, 0x1400, URZ ;  /* 0x000014002c047890 */ /* 0x000fe4000fffe0ff */
[----:B------:R-:W-:Y:S01]  /*72e0*/  VIADD R80, R81, UR44 ;  /* 0x0000002c51507c36 */ /* 0x000fe20008000000 */
[----:B------:R-:W-:-:S02]  /*72f0*/  UIADD3 UR5, UPT, UPT, UR44, 0x400, URZ ;  /* 0x000004002c057890 */ /* 0x000fc4000fffe0ff */
[----:B------:R-:W4:Y:S01]  /*7300*/  LDS R2, [UR44+0x3d0] ;  /* 0x0003d02cff027984 */ /* 0x000f220008000800 */
[----:B------:R-:W-:Y:S01]  /*7310*/  LOP3.LUT R5, R0, 0x20, RZ, 0xc0, !PT ;  /* 0x0000002000057812 */ /* 0x000fe200078ec0ff */
[----:B------:R-:W1:Y:S01]  /*7320*/  LDCU UR57, c[0x0][0x388] ;  /* 0x00007100ff3977ac */ /* 0x000e620008000800 */
[----:B------:R-:W-:Y:S02]  /*7330*/  IMAD.U32 R87, RZ, RZ, UR4 ;  /* 0x00000004ff577e24 */ /* 0x000fe4000f8e00ff */
[----:B------:R-:W-:Y:S01]  /*7340*/  IADD3 R80, PT, PT, -R5, 0x400, R80 ;  /* 0x0000040005507810 */ /* 0x000fe20007ffe150 */
[----:B------:R-:W-:Y:S01]  /*7350*/  IMAD.U32 R84, RZ, RZ, UR5 ;  /* 0x00000005ff547e24 */ /* 0x000fe2000f8e00ff */
[----:B------:R-:W1:Y:S01]  /*7360*/  LDCU.64 UR50, c[0x0][0x888] ;  /* 0x00011100ff3277ac */ /* 0x000e620008000a00 */
[----:B------:R-:W1:Y:S01]  /*7370*/  LDCU.64 UR40, c[0x0][0xb28] ;  /* 0x00016500ff2877ac */ /* 0x000e620008000a00 */
[----:B------:R-:W1:Y:S01]  /*7380*/  LDCU.64 UR58, c[0x0][0x890] ;  /* 0x00011200ff3a77ac */ /* 0x000e620008000a00 */
[----:B------:R-:W1:Y:S01]  /*7390*/  LDCU.64 UR60, c[0x0][0x8b0] ;  /* 0x00011600ff3c77ac */ /* 0x000e620008000a00 */
[----:B------:R-:W1:Y:S01]  /*73a0*/  LDCU.64 UR62, c[0x0][0x8a8] ;  /* 0x00011500ff3e77ac */ /* 0x000e620008000a00 */
[----:B------:R-:W1:Y:S01]  /*73b0*/  LDCU.128 UR52, c[0x0][0xb10] ;  /* 0x00016200ff3477ac */ /* 0x000e620008000c00 */
[----:B------:R-:W1:Y:S01]  /*73c0*/  LDCU UR49, c[0x0][0x374] ;  /* 0x00006e80ff3177ac */ /* 0x000e620008000800 */
[----:B------:R-:W-:Y:S01]  /*73d0*/  USHF.R.S32.HI UR46, URZ, 0x6, UR46 ;  /* 0x00000006ff2e7899 */ /* 0x000fe2000801142e */
[C---:B----4-:R-:W-:Y:S01]  /*73e0*/  VIADD R3, R2.reuse, 0x40 ;  /* 0x0000004002037836 */ /* 0x050fe20000000000 */
[----:B------:R-:W-:-:S04]  /*73f0*/  LOP3.LUT R2, R2, 0xffff, RZ, 0xc0, !PT ;  /* 0x0000ffff02027812 */ /* 0x000fc800078ec0ff */
[----:B------:R-:W-:-:S05]  /*7400*/  LOP3.LUT R3, R3, 0xffff, RZ, 0xc0, !PT ;  /* 0x0000ffff03037812 */ /* 0x000fca00078ec0ff */
[----:B-123--:R4:W-:Y:S02]  /*7410*/  STL.64 [R1], R2 ;  /* 0x0000000201007387 */ /* 0x00e9e40000100a00 */
.L_x_139:
[----:B----4-:R-:W-:Y:S04]  /*7420*/  SHF.L.U32 R3, R78, 0x1f, RZ ;  /* 0x0000001f4e037819 */ /* 0x010fe800000006ff */
[----:B-1----:R-:W1:Y:S02]  /*7430*/  SYNCS.PHASECHK.TRANS64.TRYWAIT P0, [UR44+0x380], R3 ;  /* 0x00038003ff0075a7 */ /* 0x002e64000800112c */
[----:B-1----:R-:W-:Y:S05]  /*7440*/  @!P0 BRA `(.L_x_122) ;  /* 0x0000003400e48947 */ /* 0x002fea0003800000 */
.L_x_269:
[----:B------:R-:W2:Y:S01]  /*7450*/  LDS.128 R4, [UR44+0x3c0] ;  /* 0x0003c02cff047984 */ /* 0x000ea20008000c00 */
[----:B------:R-:W-:Y:S01]  /*7460*/  UIADD3 UR4, UPT, UPT, UR44, 0x388, URZ ;  /* 0x000003882c047890 */ /* 0x000fe2000fffe0ff */
[----:B------:R-:W-:Y:S01]  /*7470*/  IMAD R2, R36, 0x4, R1 ;  /* 0x0000000424027824 */ /* 0x000fe200078e0201 */
[----:B------:R-:W-:Y:S02]  /*7480*/  UISETP.GE.AND UP0, UPT, UR39, 0x1, UPT ;  /* 0x000000012700788c */ /* 0x000fe4000bf06270 */
[----:B------:R-:W-:Y:S01]  /*7490*/  UPRMT UR4, URZ, 0x654, UR4 ;  /* 0x00000654ff047896 */ /* 0x000fe20008000004 */
[----:B------:R-:W-:Y:S01]  /*74a0*/  @!PT LDS RZ, [RZ] ;  /* 0x00000000fffff984 */ /* 0x000fe20000000800 */
[----:B------:R-:W-:Y:S01]  /*74b0*/  @!PT LDS RZ, [RZ] ;  /* 0x00000000fffff984 */ /* 0x000fe20000000800 */
[----:B------:R-:W-:Y:S01]  /*74c0*/  @!PT LDS RZ, [RZ] ;  /* 0x00000000fffff984 */ /* 0x000fe20000000800 */
[----:B------:R-:W-:Y:S01]  /*74d0*/  @!PT LDS RZ, [RZ] ;  /* 0x00000000fffff984 */ /* 0x000fe20000000800 */
[----:B------:R3:W-:Y:S06]  /*74e0*/  MEMBAR.ALL.CTA ;  /* 0x0000000000007992 */ /* 0x0007ec0000008000 */
[----:B---3--:R-:W3:Y:S02]  /*74f0*/  FENCE.VIEW.ASYNC.S ;  /* 0x00000000000073c6 */ /* 0x008ee40000000000 */
[----:B---3--:R-:W-:Y:S06]  /*7500*/  SYNCS.ARRIVE.TRANS64.RED.A1T0 RZ, [UR4], RZ ;  /* 0x000000ffffff79a7 */ /* 0x008fec0008100404 */
[----:B------:R-:W5:Y:S01]  /*7510*/  LDL R2, [R2] ;  /* 0x0000000002027983 */ /* 0x000f620000100800 */
[----:B--2---:R-:W-:Y:S11]  /*7520*/  LOP3.LUT P0, RZ, R6, 0x1, RZ, 0xc0, !PT ;  /* 0x0000000106ff7812 */ /* 0x004ff6000780c0ff */
[----:B------:R-:W-:Y:S02]  /*7530*/  @!UPT UIADD3 URZ, UPT, UPT, URZ, URZ, URZ ;  /* 0x000000fffffff290 */ /* 0x000fe4000fffe0ff */
[----:B------:R-:W-:Y:S01]  /*7540*/  VOTEU.ANY UP1, P0 ;  /* 0x0000000000ff7886 */ /* 0x000fe20000020100 */
[----:B------:R-:W-:Y:S01]  /*7550*/  PLOP3.LUT P0, PT, PT, PT, UP1, 0x80, 0x8 ;  /* 0x000000000008781c */ /* 0x000fe20003f0f018 */
[----:B------:R-:W-:Y:S11]  /*7560*/  UP2UR UR48, UPR, URZ, 0x2 ;  /* 0x00000002ff307883 */ /* 0x000ff60008000000 */
[----:B------:R-:W-:Y:S01]  /*7570*/  @!UPT UIADD3 URZ, UPT, UPT, URZ, URZ, URZ ;  /* 0x000000fffffff290 */ /* 0x000fe2000fffe0ff */
[----:B-1----:R-:W-:Y:S02]  /*7580*/  @P0 MOV R3, R4 ;  /* 0x0000000400030202 */ /* 0x002fe40000000f00 */
[----:B------:R-:W-:Y:S02]  /*7590*/  @P0 LOP3.LUT R0, R5, 0xffff, RZ, 0xc0, !PT ;  /* 0x0000ffff05000812 */ /* 0x000fe400078ec0ff */
[----:B------:R-:W-:Y:S02]  /*75a0*/  @P0 R2UR UR5, R3 ;  /* 0x00000000030502ca */ /* 0x000fe400000e0000 */
[----:B------:R-:W-:Y:S01]  /*75b0*/  @P0 R2UR UR4, R0 ;  /* 0x00000000000402ca */ /* 0x000fe200000e0000 */
[----:B------:R-:W-:Y:S05]  /*75c0*/  IMAD.U32 R0, RZ, RZ, UR46 ;  /* 0x0000002eff007e24 */ /* 0x000fea000f8e00ff */
[----:B------:R-:W-:Y:S05]  /*75d0*/  IABS R3, R0 ;  /* 0x0000000000037213 */ /* 0x000fea0000000000 */
[----:B------:R-:W-:Y:S02]  /*75e0*/  @UP1 UMOV UR37, UR5 ;  /* 0x0000000500251c82 */ /* 0x000fe40008000000 */
[----:B------:R-:W-:Y:S01]  /*75f0*/  @UP1 UMOV UR36, UR4 ;  /* 0x0000000400241c82 */ /* 0x000fe20008000000 */
[----:B------:R-:W-:Y:S05]  /*7600*/  BRA.U !UP0, `(.L_x_123) ;  /* 0x0000000108cc7547 */ /* 0x000fea000b800000 */
[----:B------:R-:W1:Y:S01]  /*7610*/  LDCU UR9, c[0x0][0xb20] ;  /* 0x00016400ff0977ac */ /* 0x000e620008000800 */
[----:B------:R-:W-:Y:S02]  /*7620*/  UIMAD.WIDE.U32 UR4, UR49, UR55, URZ ;  /* 0x00000037310472a5 */ /* 0x000fe4000f8e00ff */
[----:B------:R-:W-:Y:S02]  /*7630*/  UIMAD.WIDE.U32 UR6, UR56, UR52, URZ ;  /* 0x00000034380672a5 */ /* 0x000fe4000f8e00ff */
[----:B------:R-:W-:Y:S02]  /*7640*/  UIMAD.WIDE.U32 UR10, UR36, UR55, URZ ;  /* 0x00000037240a72a5 */ /* 0x000fe4000f8e00ff */
[----:B------:R-:W-:Y:S02]  /*7650*/  UISETP.NE.AND UP0, UPT, UR54, 0x1, UPT ;  /* 0x000000013600788c */ /* 0x000fe4000bf05270 */
[----:B------:R-:W-:Y:S02]  /*7660*/  UISETP.NE.AND UP1, UPT, UR42, 0x1, UPT ;  /* 0x000000012a00788c */ /* 0x000fe4000bf25270 */
[----:B------:R-:W-:Y:S02]  /*7670*/  UISETP.NE.AND UP2, UPT, UR39, 0x1, UPT ;  /* 0x000000012700788c */ /* 0x000fe4000bf45270 */
[----:B------:R-:W-:Y:S01]  /*7680*/  UIMAD.WIDE.U32 UR12, UR37, UR52, URZ ;  /* 0x00000034250c72a5 */ /* 0x000fe2000f8e00ff */
[----:B------:R-:W-:Y:S01]  /*7690*/  UMOV UR4, UR5 ;  /* 0x0000000500047c82 */ /* 0x000fe20008000000 */
[----:B------:R-:W-:Y:S01]  /*76a0*/  UMOV UR6, UR11 ;  /* 0x0000000b00067c82 */ /* 0x000fe20008000000 */
[----:B-1----:R-:W-:Y:S03]  /*76b0*/  USHF.R.U32.HI UR8, URZ, UR9, UR4 ;  /* 0x00000009ff087299 */ /* 0x002fe60008011604 */
[----:B------:R-:W-:Y:S02]  /*76c0*/  UMOV UR4, UR7 ;  /* 0x0000000700047c82 */ /* 0x000fe40008000000 */
[----:B------:R-:W-:Y:S02]  /*76d0*/  USHF.R.U32.HI UR5, URZ, UR53, UR4 ;  /* 0x00000035ff057299 */ /* 0x000fe40008011604 */
[----:B------:R-:W-:Y:S02]  /*76e0*/  USEL UR4, UR49, UR8, !UP0 ;  /* 0x0000000831047287 */ /* 0x000fe4000c000000 */
[----:B------:R-:W-:Y:S02]  /*76f0*/  USHF.R.U32.HI UR8, URZ, UR9, UR6 ;  /* 0x00000009ff087299 */ /* 0x000fe40008011606 */
[----:B------:R-:W-:Y:S02]  /*7700*/  UIMAD.WIDE.U32 UR6, UR4, UR40, URZ ;  /* 0x00000028040672a5 */ /* 0x000fe4000f8e00ff */
[----:B------:R-:W-:Y:S02]  /*7710*/  USEL UR9, UR56, UR5, !UP1 ;  /* 0x0000000538097287 */ /* 0x000fe4000c800000 */
[----:B------:R-:W-:Y:S02]  /*7720*/  USEL UR8, UR36, UR8, !UP0 ;  /* 0x0000000824087287 */ /* 0x000fe4000c000000 */
[----:B------:R-:W-:Y:S01]  /*7730*/  UIMAD.WIDE.U32 UR10, UR9, UR40, URZ ;  /* 0x00000028090a72a5 */ /* 0x000fe2000f8e00ff */
[----:B------:R-:W-:Y:S01]  /*7740*/  UMOV UR6, UR7 ;  /* 0x0000000700067c82 */ /* 0x000fe20008000000 */
[----:B------:R-:W-:Y:S01]  /*7750*/  UMOV UR5, UR13 ;  /* 0x0000000d00057c82 */ /* 0x000fe20008000000 */
[----:B------:R-:W-:Y:S02]  /*7760*/  @UP2 USHF.R.U32.HI UR4, URZ, UR41, UR6 ;  /* 0x00000029ff042299 */ /* 0x000fe40008011606 */
[----:B------:R-:W-:Y:S02]  /*7770*/  USHF.R.U32.HI UR5, URZ, UR53, UR5 ;  /* 0x00000035ff057299 */ /* 0x000fe40008011605 */
[----:B------:R-:W-:Y:S02]  /*7780*/  UIMAD UR4, UR39, UR4, URZ ;  /* 0x00000004270472a4 */ /* 0x000fe4000f8e02ff */
[----:B------:R-:W-:Y:S02]  /*7790*/  USEL UR5, UR37, UR5, !UP1 ;  /* 0x0000000525057287 */ /* 0x000fe4000c800000 */
[----:B------:R-:W-:Y:S01]  /*77a0*/  UISETP.GE.AND UP0, UPT, UR8, UR4, UPT ;  /* 0x000000040800728c */ /* 0x000fe2000bf06270 */
[----:B------:R-:W-:Y:S01]  /*77b0*/  UMOV UR6, UR11 ;  /* 0x0000000b00067c82 */ /* 0x000fe20008000000 */
[----:B------:R-:W-:Y:S02]  /*77c0*/  UIMAD.WIDE.U32 UR10, UR8, UR40, URZ ;  /* 0x00000028080a72a5 */ /* 0x000fe4000f8e00ff */
[----:B------:R-:W-:Y:S04]  /*77d0*/  @UP2 USHF.R.U32.HI UR9, URZ, UR41, UR6 ;  /* 0x00000029ff092299 */ /* 0x000fe80008011606 */
[----:B------:R-:W-:Y:S01]  /*77e0*/  UIMAD UR6, UR39, UR9, URZ ;  /* 0x00000009270672a4 */ /* 0x000fe2000f8e02ff */
[----:B------:R-:W-:Y:S03]  /*77f0*/  UMOV UR4, UR11 ;  /* 0x0000000b00047c82 */ /* 0x000fe60008000000 */
[----:B------:R-:W-:Y:S02]  /*7800*/  UISETP.GE.OR UP0, UPT, UR5, UR6, UP0 ;  /* 0x000000060500728c */ /* 0x000fe40008706670 */
[----:B------:R-:W-:Y:S02]  /*7810*/  USHF.R.U32.HI UR4, URZ, UR41, UR4 ;  /* 0x00000029ff047299 */ /* 0x000fe40008011604 */
[----:B------:R-:W-:Y:S02]  /*7820*/  UIMAD.WIDE.U32 UR6, UR5, UR40, URZ ;  /* 0x00000028050672a5 */ /* 0x000fe4000f8e00ff */
[----:B------:R-:W-:Y:S02]  /*7830*/  USEL UR11, UR8, UR4, !UP2 ;  /* 0x00000004080b7287 */ /* 0x000fe4000d000000 */
[----:B------:R-:W-:Y:S02]  /*7840*/  UIADD3 UR6, UPT, UPT, -UR5, URZ, URZ ;  /* 0x000000ff05067290 */ /* 0x000fe4000fffe1ff */
[----:B------:R-:W-:Y:S02]  /*7850*/  UIADD3 UR10, UPT, UPT, -UR11, URZ, URZ ;  /* 0x000000ff0b0a7290 */ /* 0x000fe4000fffe1ff */
[----:B------:R-:W-:Y:S02]  /*7860*/  UIMAD UR6, UR42, UR6, UR37 ;  /* 0x000000062a0672a4 */ /* 0x000fe4000f8e0225 */
[----:B------:R-:W-:Y:S01]  /*7870*/  UIMAD UR10, UR39, UR10, UR8 ;  /* 0x0000000a270a72a4 */ /* 0x000fe2000f8e0208 */
[----:B------:R-:W-:Y:S01]  /*7880*/  @!UP0 UMOV UR4, UR7 ;  /* 0x0000000700048c82 */ /* 0x000fe20008000000 */
[----:B------:R-:W-:Y:S02]  /*7890*/  UIADD3 UR7, UPT, UPT, -UR8, URZ, URZ ;  /* 0x000000ff08077290 */ /* 0x000fe4000fffe1ff */
[----:B------:R-:W-:Y:S04]  /*78a0*/  @!UP0 USHF.R.U32.HI UR4, URZ, UR41, UR4 ;  /* 0x00000029ff048299 */ /* 0x000fe80008011604 */
[----:B------:R-:W-:Y:S04]  /*78b0*/  @!UP0 USEL UR4, UR5, UR4, !UP2 ;  /* 0x0000000405048287 */ /* 0x000fe8000d000000 */
[----:B------:R-:W-:Y:S02]  /*78c0*/  @!UP0 UIMAD UR9, UR9, UR10, UR4 ;  /* 0x0000000a090982a4 */ /* 0x000fe4000f8e0204 */
[----:B------:R-:W-:Y:S02]  /*78d0*/  @!UP0 UIADD3 UR10, UPT, UPT, UR11, -UR4, URZ ;  /* 0x800000040b0a8290 */ /* 0x000fe4000fffe0ff */
[----:B------:R-:W-:Y:S02]  /*78e0*/  UIMAD UR4, UR54, UR7, UR36 ;  /* 0x00000007360472a4 */ /* 0x000fe4000f8e0224 */
[----:B------:R-:W-:Y:S03]  /*78f0*/  @!UP0 UIMAD UR8, UR10, UR39, UR5 ;  /* 0x000000270a0882a4 */ /* 0x000fe6000f8e0205 */
[----:B------:R-:W-:Y:S02]  /*7900*/  @!UP0 UMOV UR5, UR9 ;  /* 0x0000000900058c82 */ /* 0x000fe40008000000 */
[----:B------:R-:W-:Y:S02]  /*7910*/  UIMAD UR37, UR5, UR42, UR6 ;  /* 0x0000002a052572a4 */ /* 0x000fe4000f8e0206 */
[----:B------:R-:W-:Y:S11]  /*7920*/  UIMAD UR36, UR8, UR54, UR4 ;  /* 0x00000036082472a4 */ /* 0x000ff6000f8e0204 */
[----:B------:R-:W-:Y:S01]  /*7930*/  @!UPT UIADD3 URZ, UPT, UPT, URZ, URZ, URZ ;  /* 0x000000fffffff290 */ /* 0x000fe2000fffe0ff */
.L_x_123:
[----:B------:R-:W-:Y:S01]  /*7940*/  UISETP.NE.AND UP1, UPT, UR38, 0x1, UPT ;  /* 0x000000012600788c */ /* 0x000fe2000bf25270 */
[----:B------:R-:W-:Y:S01]  /*7950*/  R2UR UR6, R3 ;  /* 0x00000000030672ca */ /* 0x000fe200000e0000 */
[----:B------:R-:W-:Y:S01]  /*7960*/  UISETP.NE.AND UP4, UPT, UR46, URZ, UPT ;  /* 0x000000ff2e00728c */ /* 0x000fe2000bf85270 */
[----:B------:R-:W-:Y:S01]  /*7970*/  IABS R0, R0 ;  /* 0x0000000000007213 */ /* 0x000fe20000000000 */
[----:B------:R-:W-:Y:S01]  /*7980*/  UIADD3 UR16, UPT, UPT, UR44, 0x400, URZ ;  /* 0x000004002c107890 */ /* 0x000fe2000fffe0ff */
[----:B------:R-:W-:Y:S03]  /*7990*/  @P0 SHF.R.U32.HI R86, RZ, 0x10, R5 ;  /* 0x00000010ff560819 */ /* 0x000fe60000011605 */
[----:B------:R-:W-:Y:S03]  /*79a0*/  IMAD.MOV R0, RZ, RZ, -R0 ;  /* 0x000000ffff007224 */ /* 0x000fe600078e0a00 */
[----:B------:R-:W1:Y:S03]  /*79b0*/  @!UP1 LDCU.128 UR12, c[0x0][0xb10] ;  /* 0x00016200ff0c97ac */ /* 0x000e660008000c00 */
[----:B------:R-:W2:Y:S01]  /*79c0*/  I2F.RP R9, UR6 ;  /* 0x0000000600097d06 */ /* 0x000ea20008209400 */
[----:B------:R-:W3:Y:S09]  /*79d0*/  @!UP1 LDCU UR10, c[0x0][0xb20] ;  /* 0x00016400ff0a97ac */ /* 0x000ef20008000800 */
[----:B--2---:R-:W2:Y:S02]  /*79e0*/  MUFU.RCP R3, R9 ;  /* 0x0000000900037308 */ /* 0x004ea40000001000 */
[----:B--2---:R-:W-:Y:S08]  /*79f0*/  VIADD R8, R3, 0xffffffe ;  /* 0x0ffffffe03087836 */ /* 0x004ff00000000000 */
[----:B------:R-:W2:Y:S02]  /*7a00*/  F2I.FTZ.U32.TRUNC.NTZ R3, R8 ;  /* 0x0000000800037305 */ /* 0x000ea4000021f000 */
[----:B--2---:R-:W-:Y:S01]  /*7a10*/  R2UR UR5, R3 ;  /* 0x00000000030572ca */ /* 0x004fe200000e0000 */
[----:B------:R-:W-:Y:S05]  /*7a20*/  IMAD.U32 R3, RZ, RZ, UR26 ;  /* 0x0000001aff037e24 */ /* 0x000fea000f8e00ff */
[----:B------:R-:W-:Y:S04]  /*7a30*/  IABS R3, R3 ;  /* 0x0000000300037213 */ /* 0x000fe80000000000 */
[----:B------:R-:W-:Y:S03]  /*7a40*/  R2UR UR8, R3 ;  /* 0x00000000030872ca */ /* 0x000fe600000e0000 */
[----:B------:R-:W-:Y:S04]  /*7a50*/  UIADD3 UR4, UPT, UPT, URZ, -UR5, URZ ;  /* 0x80000005ff047290 */ /* 0x000fe8000fffe0ff */
[----:B------:R-:W-:Y:S03]  /*7a60*/  UIMAD UR7, UR4, UR6, URZ ;  /* 0x00000006040772a4 */ /* 0x000fe6000f8e02ff */
[----:B------:R-:W-:Y:S02]  /*7a70*/  UMOV UR4, URZ ;  /* 0x000000ff00047c82 */ /* 0x000fe40008000000 */
[----:B------:R-:W-:Y:S02]  /*7a80*/  UIMAD.WIDE.U32 UR4, UR5, UR7, UR4 ;  /* 0x00000007050472a5 */ /* 0x000fe4000f8e0004 */
[----:B------:R-:W-:Y:S05]  /*7a90*/  R2UR UR7, R0 ;  /* 0x00000000000772ca */ /* 0x000fea00000e0000 */
[----:B------:R-:W-:Y:S02]  /*7aa0*/  UMOV UR4, UR5 ;  /* 0x0000000500047c82 */ /* 0x000fe40008000000 */
[----:B------:R-:W-:Y:S07]  /*7ab0*/  UIMAD.WIDE.U32 UR4, UR4, UR8, URZ ;  /* 0x00000008040472a5 */ /* 0x000fee000f8e00ff */
[----:B------:R-:W-:Y:S02]  /*7ac0*/  UMOV UR11, UR5 ;  /* 0x00000005000b7c82 */ /* 0x000fe40008000000 */
[----:B------:R-:W-:Y:S02]  /*7ad0*/  UIMAD UR4, UR11, UR7, UR8 ;  /* 0x000000070b0472a4 */ /* 0x000fe4000f8e0208 */
[----:B------:R-:W2:Y:S02]  /*7ae0*/  @!UP1 LDCU UR5, c[0x0][0xb0c] ;  /* 0x00016180ff0597ac */ /* 0x000ea40008000800 */
[----:B------:R-:W-:Y:S02]  /*7af0*/  UISETP.GT.U32.AND UP0, UPT, UR6, UR4, UPT ;  /* 0x000000040600728c */ /* 0x000fe4000bf04070 */
[----:B-1----:R-:W-:Y:S09]  /*7b00*/  UIMAD.WIDE.U32 UR8, UR37, UR12, URZ ;  /* 0x0000000c250872a5 */ /* 0x002ff2000f8e00ff */
[----:B------:R-:W-:Y:S02]  /*7b10*/  @!UP0 UIADD3 UR4, UPT, UPT, UR4, -UR6, URZ ;  /* 0x8000000604048290 */ /* 0x000fe4000fffe0ff */
[----:B------:R-:W-:Y:S02]  /*7b20*/  @!UP0 UIADD3 UR11, UPT, UPT, UR11, 0x1, URZ ;  /* 0x000000010b0b8890 */ /* 0x000fe4000fffe0ff */
[----:B------:R-:W-:Y:S02]  /*7b30*/  UISETP.GE.U32.AND UP3, UPT, UR4, UR6, UPT ;  /* 0x000000060400728c */ /* 0x000fe4000bf66070 */
[----:B------:R-:W-:Y:S02]  /*7b40*/  UIMAD.WIDE.U32 UR6, UR36, UR15, URZ ;  /* 0x0000000f240672a5 */ /* 0x000fe4000f8e00ff */
[----:B------:R-:W-:Y:S02]  /*7b50*/  ULOP3.LUT UR4, UR26, UR46, URZ, 0x3c, !UPT ;  /* 0x0000002e1a047292 */ /* 0x000fe4000f8e3cff */
[----:B------:R-:W-:Y:S02]  /*7b60*/  @!UP1 UISETP.NE.AND UP0, UPT, UR14, 0x1, UPT ;  /* 0x000000010e00988c */ /* 0x000fe4000bf05270 */
[----:B------:R-:W-:Y:S02]  /*7b70*/  UISETP.GE.AND UP5, UPT, UR4, URZ, UPT ;  /* 0x000000ff0400728c */ /* 0x000fe4000bfa6270 */
[----:B--2---:R-:W-:Y:S02]  /*7b80*/  @!UP1 UISETP.NE.AND UP2, UPT, UR5, 0x1, UPT ;  /* 0x000000010500988c */ /* 0x004fe4000bf45270 */
[----:B------:R-:W-:Y:S01]  /*7b90*/  @UP3 UIADD3 UR11, UPT, UPT, UR11, 0x1, URZ ;  /* 0x000000010b0b3890 */ /* 0x000fe2000fffe0ff */
[----:B------:R-:W-:Y:S01]  /*7ba0*/  @!UP1 UMOV UR6, UR7 ;  /* 0x0000000700069c82 */ /* 0x000fe20008000000 */
[----:B------:R-:W-:Y:S01]  /*7bb0*/  @!UP1 UMOV UR4, UR9 ;  /* 0x0000000900049c82 */ /* 0x000fe20008000000 */
[----:B---3--:R-:W-:Y:S02]  /*7bc0*/  @!UP1 USHF.R.U32.HI UR6, URZ, UR10, UR6 ;  /* 0x0000000aff069299 */ /* 0x008fe40008011606 */
[----:B------:R-:W-:Y:S02]  /*7bd0*/  @!UP1 USHF.R.U32.HI UR4, URZ, UR13, UR4 ;  /* 0x0000000dff049299 */ /* 0x000fe40008011604 */
[----:B------:R-:W-:Y:S02]  /*7be0*/  @!UP1 USEL UR6, UR36, UR6, !UP0 ;  /* 0x0000000624069287 */ /* 0x000fe4000c000000 */
[----:B------:R-:W-:Y:S02]  /*7bf0*/  ULOP3.LUT UP0, URZ, UR16, 0x1b0, URZ, 0xc0, !UPT ;  /* 0x000001b010ff7892 */ /* 0x000fe4000f80c0ff */
[----:B------:R-:W-:Y:S01]  /*7c00*/  @!UP1 USEL UR7, UR37, UR4, !UP2 ;  /* 0x0000000425079287 */ /* 0x000fe2000d000000 */
[----:B------:R-:W-:Y:S02]  /*7c10*/  UMOV UR43, UR11 ;  /* 0x0000000b002b7c82 */ /* 0x000fe40008000000 */
[----:B------:R-:W-:Y:S02]  /*7c20*/  @!UP5 UIADD3 UR43, UPT, UPT, -UR43, URZ, URZ ;  /* 0x000000ff2b2bd290 */ /* 0x000fe4000fffe1ff */
[----:B------:R-:W-:Y:S02]  /*7c30*/  @!UP4 ULOP3.LUT UR43, URZ, UR46, URZ, 0x33, !UPT ;  /* 0x0000002eff2bc292 */ /* 0x000fe4000f8e33ff */
[----:B------:R-:W-:Y:S02]  /*7c40*/  @!UP1 UIADD3 UR4, UPT, UPT, -UR7, UR6, URZ ;  /* 0x0000000607049290 */ /* 0x000fe4000fffe1ff */
[----:B------:R-:W-:Y:S02]  /*7c50*/  @!UP1 UIADD3 UR6, UPT, UPT, UR7, -UR6, URZ ;  /* 0x8000000607069290 */ /* 0x000fe4000fffe0ff */
[----:B------:R-:W-:Y:S02]  /*7c60*/  UIADD3 UR7, UPT, UPT, -UR43, URZ, URZ ;  /* 0x000000ff2b077290 */ /* 0x000fe4000fffe1ff */
[----:B------:R-:W-:Y:S02]  /*7c70*/  @!UP1 UIMAD UR37, UR4, UR5, UR37 ;  /* 0x00000005042592a4 */ /* 0x000fe4000f8e0225 */
[----:B------:R-:W-:Y:S02]  /*7c80*/  @!UP1 UIMAD UR36, UR6, UR14, UR36 ;  /* 0x0000000e062492a4 */ /* 0x000fe4000f8e0224 */
[----:B------:R-:W-:Y:S01]  /*7c90*/  UIMAD UR45, UR46, UR7, UR26 ;  /* 0x000000072e2d72a4 */ /* 0x000fe2000f8e021a */
[----:B------:R-:W-:Y:S11]  /*7ca0*/  BRA.U !UP0, `(.L_x_124) ;  /* 0x0000000108407547 */ /* 0x000ff6000b800000 */
[----:B------:R-:W1:Y:S01]  /*7cb0*/  LDCU.64 UR8, c[0x4][0x80] ;  /* 0x01001000ff0877ac */ /* 0x000e620008000a00 */
[----:B------:R-:W-:Y:S01]  /*7cc0*/  MOV R15, 0x0 ;  /* 0x00000000000f7802 */ /* 0x000fe20000000f00 */
[----:B------:R-:W-:Y:S02]  /*7cd0*/  HFMA2 R12, -RZ, RZ, 0, 5.9604644775390625e-08 ;  /* 0x00000001ff0c7431 */ /* 0x000fe400000001ff */
[----:B------:R-:W-:Y:S02]  /*7ce0*/  IMAD.MOV.U32 R8, RZ, RZ, 0x70 ;  /* 0x00000070ff087424 */ /* 0x000fe400078e00ff */
[----:B------:R-:W-:Y:S01]  /*7cf0*/  IMAD.MOV.U32 R13, RZ, RZ, RZ ;  /* 0x000000ffff0d7224 */ /* 0x000fe200078e00ff */
[----:B------:R-:W2:Y:S01]  /*7d00*/  LDCU.64 UR6, c[0x4][0x88] ;  /* 0x01001100ff0677ac */ /* 0x000ea20008000a00 */
[----:B------:R-:W3:Y:S01]  /*7d10*/  LDC.64 R14, c[0x4][R15] ;  /* 0x010000000f0e7b82 */ /* 0x000ee20000000a00 */
[----:B------:R-:W4:Y:S01]  /*7d20*/  LDCU.64 UR4, c[0x4][0x8] ;  /* 0x01000100ff0477ac */ /* 0x000f220008000a00 */
[----:B-1----:R-:W-:Y:S01]  /*7d30*/  MOV R5, UR9 ;  /* 0x0000000900057c02 */ /* 0x002fe20008000f00 */
[----:B------:R-:W-:Y:S01]  /*7d40*/  IMAD.U32 R4, RZ, RZ, UR8 ;  /* 0x00000008ff047e24 */ /* 0x000fe2000f8e00ff */
[----:B--2---:R-:W-:Y:S01]  /*7d50*/  MOV R7, UR7 ;  /* 0x0000000700077c02 */ /* 0x004fe20008000f00 */
[----:B------:R-:W-:Y:S01]  /*7d60*/  IMAD.U32 R6, RZ, RZ, UR6 ;  /* 0x00000006ff067e24 */ /* 0x000fe2000f8e00ff */
[----:B----4-:R-:W-:Y:S01]  /*7d70*/  MOV R11, UR5 ;  /* 0x00000005000b7c02 */ /* 0x010fe20008000f00 */
[----:B------:R-:W-:Y:S02]  /*7d80*/  IMAD.U32 R10, RZ, RZ, UR4 ;  /* 0x00000004ff0a7e24 */ /* 0x000fe4000f8e00ff */
[----:B------:R-:W-:Y:S07]  /*7d90*/  LEPC R20, `(.L_x_124) ;  /* 0x000000001014794e */ /* 0x000fee0000000000 */
[----:B---3-5:R-:W-:Y:S05]  /*7da0*/  CALL.ABS.NOINC R14 ;  /* 0x000000000e007343 */ /* 0x028fea0003c00000 */
.L_x_124:
[----:B------:R-:W-:Y:S01]  /*7db0*/  LOP3.LUT P0, RZ, R87, 0x1b0, RZ, 0xc0, !PT ;  /* 0x000001b057ff7812 */ /* 0x000fe2000780c0ff */
[----:B------:R-:W-:Y:S11]  /*7dc0*/  BSSY.RECONVERGENT B6, `(.L_x_125) ;  /* 0x0000013000067945 */ /* 0x000ff60003800200 */
[----:B------:R-:W-:Y:S01]  /*7dd0*/  @!UPT UIADD3 URZ, UPT, UPT, URZ, URZ, URZ ;  /* 0x000000fffffff290 */ /* 0x000fe2000fffe0ff */
[----:B------:R-:W-:Y:S05]  /*7de0*/  @!P0 BRA `(.L_x_126) ;  /* 0x0000000000408947 */ /* 0x000fea0003800000 */
        /* <DEDUP_REMOVED lines=16> */
.L_x_126:
[----:B------:R-:W-:Y:S05]  /*7ef0*/  BSYNC.RECONVERGENT B6 ;  /* 0x0000000000067941 */ /* 0x000fea0003800200 */
.L_x_125:
[----:B------:R-:W-:Y:S01]  /*7f00*/  ISETP.NE.AND P6, PT, R85, RZ, PT ;  /* 0x000000ff5500720c */ /* 0x000fe20003fc5270 */
[----:B------:R-:W-:Y:S01]  /*7f10*/  UISETP.NE.U32.AND UP0, UPT, UR60, URZ, UPT ;  /* 0x000000ff3c00728c */ /* 0x000fe2000bf05070 */
[----:B------:R-:W-:Y:S02]  /*7f20*/  ISETP.NE.U32.AND P3, PT, RZ, UR58, PT ;  /* 0x0000003aff007c0c */ /* 0x000fe4000bf65070 */
[----:B------:R-:W-:Y:S01]  /*7f30*/  PLOP3.LUT P0, PT, PT, PT, PT, 0x8, 0x80 ;  /* 0x000000000080781c */ /* 0x000fe20003f0e170 */
[----:B------:R-:W-:Y:S01]  /*7f40*/  UISETP.NE.AND.EX UP0, UPT, UR61, URZ, UPT, UP0 ;  /* 0x000000ff3d00728c */ /* 0x000fe2000bf05300 */
[----:B------:R-:W-:Y:S07]  /*7f50*/  ISETP.NE.AND.EX P3, PT, RZ, UR59, PT, P3 ;  /* 0x0000003bff007c0c */ /* 0x000fee000bf65330 */
[----:B------:R-:W1:Y:S01]  /*7f60*/  @P6 LDC.64 R4, c[0x0][0x888] ;  /* 0x00022200ff046b82 */ /* 0x000e620000000a00 */
[----:B------:R-:W-:Y:S02]  /*7f70*/  @P6 PLOP3.LUT P0, PT, P3, PT, PT, 0x80, 0x8 ;  /* 0x000000000008681c */ /* 0x000fe40001f0f070 */
[----:B-1----:R-:W-:Y:S04]  /*7f80*/  @P6 ISETP.NE.U32.AND P1, PT, R4, RZ, PT ;  /* 0x000000ff0400620c */ /* 0x002fe80003f25070 */
[----:B------:R-:W-:Y:S01]  /*7f90*/  @P6 ISETP.NE.AND.EX P1, PT, R5, RZ, PT, P1 ;  /* 0x000000ff0500620c */ /* 0x000fe20003f25310 */
[----:B------:R-:W-:Y:S01]  /*7fa0*/  @!UPT UIADD3 URZ, UPT, UPT, URZ, URZ, URZ ;  /* 0x000000fffffff290 */ /* 0x000fe2000fffe0ff */
[----:B------:R-:W-:Y:S11]  /*7fb0*/  @!P3 BRA `(.L_x_127) ;  /* 0x000000000030b947 */ /* 0x000ff60003800000 */
[----:B------:R-:W-:Y:S01]  /*7fc0*/  ISETP.NE.U32.AND P2, PT, RZ, UR50, PT ;  /* 0x00000032ff007c0c */ /* 0x000fe2000bf45070 */
[----:B------:R-:W1:Y:S01]  /*7fd0*/  LDCU.64 UR4, c[0x0][0x358] ;  /* 0x00006b00ff0477ac */ /* 0x000e620008000a00 */
[----:B------:R-:W-:Y:S02]  /*7fe0*/  IMAD.MOV.U32 R82, RZ, RZ, 0x1 ;  /* 0x00000001ff527424 */ /* 0x000fe400078e00ff */
[----:B------:R-:W-:Y:S11]  /*7ff0*/  ISETP.NE.AND.EX P2, PT, RZ, UR51, PT, P2 ;  /* 0x00000033ff007c0c */ /* 0x000ff6000bf45320 */
[----:B------:R-:W-:Y:S02]  /*8000*/  @!UPT UIADD3 URZ, UPT, UPT, URZ, URZ, URZ ;  /* 0x000000fffffff290 */ /* 0x000fe4000fffe0ff */
[----:B------:R-:W2:Y:S01]  /*8010*/  @P2 LDC.64 R4, c[0x0][0x888] ;  /* 0x00022200ff042b82 */ /* 0x000ea20000000a00 */
[----:B------:R-:W-:Y:S04]  /*8020*/  @P2 IMAD R0, R17, UR58, RZ ;  /* 0x0000003a11002c24 */ /* 0x000fe8000f8e02ff */
[----:B--2---:R-:W-:Y:S04]  /*8030*/  @P2 IMAD.WIDE R4, R0, 0x4, R4 ;  /* 0x0000000400042825 */ /* 0x004fe800078e0204 */
[----:B------:R-:W-:Y:S01]  /*8040*/  HFMA2 R0, -RZ, RZ, 0, 5.9604644775390625e-08 ;  /* 0x00000001ff007431 */ /* 0x000fe200000001ff */
[----:B-1---5:R1:W5:Y:S04]  /*8050*/  @P2 LDG.E R39, desc[UR4][R4.64] ;  /* 0x0000000404272981 */ /* 0x022368000c1e1900 */
[----:B------:R-:W-:Y:S01]  /*8060*/  @!P2 PRMT R82, R0, 0x7610, R82 ;  /* 0x000076100052a816 */ /* 0x000fe20000000052 */
[----:B-1----:R-:W2:Y:S06]  /*8070*/  @!P2 LDC R39, c[0x0][0x880] ;  /* 0x00022000ff27ab82 */ /* 0x002eac0000000800 */
.L_x_127:
[----:B------:R-:W-:Y:S05]  /*8080*/  BRA.U !UP0, `(.L_x_128) ;  /* 0x0000000108247547 */ /* 0x000fea000b800000 */
[----:B------:R-:W-:Y:S01]  /*8090*/  ISETP.NE.U32.AND P2, PT, RZ, UR62, PT ;  /* 0x0000003eff007c0c */ /* 0x000fe2000bf45070 */
[----:B------:R-:W1:Y:S03]  /*80a0*/  LDCU.64 UR4, c[0x0][0x358] ;  /* 0x00006b00ff0477ac */ /* 0x000e660008000a00 */
[----:B------:R-:W-:Y:S11]  /*80b0*/  ISETP.NE.AND.EX P2, PT, RZ, UR63, PT, P2 ;  /* 0x0000003fff007c0c */ /* 0x000ff6000bf45320 */
[----:B------:R-:W-:Y:S02]  /*80c0*/  @!UPT UIADD3 URZ, UPT, UPT, URZ, URZ, URZ ;  /* 0x000000fffffff290 */ /* 0x000fe4000fffe0ff */
[----:B------:R-:W3:Y:S01]  /*80d0*/  @P2 LDC.64 R4, c[0x0][0x8a8] ;  /* 0x00022a00ff042b82 */ /* 0x000ee20000000a00 */
[----:B------:R-:W-:Y:S04]  /*80e0*/  @P2 IMAD R3, R17, UR60, RZ ;  /* 0x0000003c11032c24 */ /* 0x000fe8000f8e02ff */
[----:B---3--:R-:W-:Y:S05]  /*80f0*/  @P2 IMAD.WIDE R4, R3, 0x4, R4 ;  /* 0x0000000403042825 */ /* 0x008fea00078e0204 */
[----:B-1---5:R1:W5:Y:S02]  /*8100*/  @P2 LDG.E R38, desc[UR4][R4.64] ;  /* 0x0000000404262981 */ /* 0x022364000c1e1900 */
[----:B-1----:R-:W3:Y:S02]  /*8110*/  @!P2 LDC R38, c[0x0][0x8a0] ;  /* 0x00022800ff26ab82 */ /* 0x002ee40000000800 */
.L_x_128:
[----:B--2--5:R-:W-:Y:S01]  /*8120*/  @P6 FSETP.NEU.AND P2, PT, R39, RZ, PT ;  /* 0x000000ff2700620b */ /* 0x024fe20003f4d000 */
[----:B------:R-:W-:Y:S01]  /*8130*/  BSSY B1, `(.L_x_129) ;  /* 0x0000037000017945 */ /* 0x000fe20003800000 */
[----:B------:R-:W-:Y:S01]  /*8140*/  @P6 SEL R5, RZ, 0xffffffff, P1 ;  /* 0xffffffffff056807 */ /* 0x000fe20000800000 */
[----:B------:R-:W-:Y:S01]  /*8150*/  IMAD.IADD R32, R37, 0x1, R2 ;  /* 0x0000000125207824 */ /* 0x000fe200078e0202 */
[----:B------:R-:W-:Y:S02]  /*8160*/  @P6 LOP3.LUT P1, RZ, R82, 0xff, RZ, 0xc0, !PT ;  /* 0x000000ff52ff6812 */ /* 0x000fe4000782c0ff */
[----:B------:R-:W-:Y:S02]  /*8170*/  CS2R R42, SRZ ;  /* 0x00000000002a7805 */ /* 0x000fe4000001ff00 */
[----:B------:R-:W-:Y:S02]  /*8180*/  @P6 SEL R0, RZ, 0xffffffff, P2 ;  /* 0xffffffffff006807 */ /* 0x000fe40001000000 */
[----:B------:R-:W-:Y:S02]  /*8190*/  CS2R R40, SRZ ;  /* 0x0000000000287805 */ /* 0x000fe4000001ff00 */
[----:B------:R-:W-:Y:S02]  /*81a0*/  LEA R72, R36, UR44, 0x3 ;  /* 0x0000002c24487c11 */ /* 0x000fe4000f8e18ff */
[----:B------:R-:W-:Y:S02]  /*81b0*/  CS2R R54, SRZ ;  /* 0x0000000000367805 */ /* 0x000fe4000001ff00 */
[----:B------:R-:W-:Y:S02]  /*81c0*/  @P0 SEL R0, R5, R0, !P1 ;  /* 0x0000000005000207 */ /* 0x000fe40004800000 */
[----:B------:R-:W-:Y:S02]  /*81d0*/  CS2R R52, SRZ ;  /* 0x0000000000347805 */ /* 0x000fe4000001ff00 */
[----:B------:R-:W-:Y:S02]  /*81e0*/  SHF.L.U32 R3, R79, 0x1f, RZ ;  /* 0x0000001f4f037819 */ /* 0x000fe400000006ff */
[----:B------:R-:W-:Y:S02]  /*81f0*/  @P6 LOP3.LUT R0, R0, 0x1, RZ, 0xc0, !PT ;  /* 0x0000000100006812 */ /* 0x000fe400078ec0ff */
[----:B------:R-:W-:Y:S02]  /*8200*/  PLOP3.LUT P5, PT, PT, PT, PT, 0x8, 0x80 ;  /* 0x000000000080781c */ /* 0x000fe40003fae170 */
[----:B------:R-:W-:Y:S11]  /*8210*/  ISETP.NE.U32.OR P1, PT, R0, 0x1, !P6 ;  /* 0x000000010000780c */ /* 0x000ff60007725470 */
[----:B------:R-:W-:Y:S02]  /*8220*/  @!UPT UIADD3 URZ, UPT, UPT, URZ, URZ, URZ ;  /* 0x000000fffffff290 */ /* 0x000fe4000fffe0ff */
[----:B------:R-:W-:Y:S04]  /*8230*/  @P1 SHF.L.U32 R4, R77, 0x1f, RZ ;  /* 0x0000001f4d041819 */ /* 0x000fe800000006ff */
[----:B------:R-:W1:Y:S01]  /*8240*/  @P1 SYNCS.PHASECHK.TRANS64.TRYWAIT P0, [UR44+0x360], R4 ;  /* 0x00036004ff0015a7 */ /* 0x000e62000800112c */
[----:B------:R2:W4:Y:S01]  /*8250*/  SYNCS.PHASECHK.TRANS64.TRYWAIT P4, [R72+URZ+0x390], R3 ;  /* 0x00039003480075a7 */ /* 0x00052200080811ff */
[----:B-1----:R-:W-:Y:S01]  /*8260*/  @P1 PLOP3.LUT P5, PT, P0, PT, PT, 0x8, 0x80 ;  /* 0x000000000080181c */ /* 0x002fe200007ae170 */
[----:B------:R-:W-:Y:S01]  /*8270*/  @!UPT UIADD3 URZ, UPT, UPT, URZ, URZ, URZ ;  /* 0x000000fffffff290 */ /* 0x000fe2000fffe0ff */
[----:B--2-4-:R-:W-:Y:S11]  /*8280*/  @!P1 BRA `(.L_x_130) ;  /* 0x0000000000849947 */ /* 0x014ff60003800000 */
[----:B------:R-:W-:Y:S01]  /*8290*/  ISETP.NE.U32.AND P0, PT, RZ, UR50, PT ;  /* 0x00000032ff007c0c */ /* 0x000fe2000bf05070 */
[----:B------:R-:W-:Y:S01]  /*82a0*/  BSSY B0, `(.L_x_131) ;  /* 0x0000012000007945 */ /* 0x000fe20003800000 */
[----:B------:R-:W-:Y:S02]  /*82b0*/  FSETP.NEU.AND P2, PT, R39, RZ, PT ;  /* 0x000000ff2700720b */ /* 0x000fe40003f4d000 */
[----:B------:R-:W-:Y:S02]  /*82c0*/  CS2R R54, SRZ ;  /* 0x0000000000367805 */ /* 0x000fe4000001ff00 */
[----:B------:R-:W-:Y:S02]  /*82d0*/  ISETP.NE.AND.EX P0, PT, RZ, UR51, PT, P0 ;  /* 0x00000033ff007c0c */ /* 0x000fe4000bf05300 */
[----:B------:R-:W-:Y:S02]  /*82e0*/  CS2R R52, SRZ ;  /* 0x0000000000347805 */ /* 0x000fe4000001ff00 */
[----:B------:R-:W-:Y:S02]  /*82f0*/  LOP3.LUT P1, RZ, R82, 0xff, RZ, 0xc0, !PT ;  /* 0x000000ff52ff7812 */ /* 0x000fe4000782c0ff */
[----:B------:R-:W-:Y:S02]  /*8300*/  CS2R R42, SRZ ;  /* 0x00000000002a7805 */ /* 0x000fe4000001ff00 */
[----:B------:R-:W-:Y:S02]  /*8310*/  SEL R0, RZ, 0xffffffff, P2 ;  /* 0xffffffffff007807 */ /* 0x000fe40001000000 */
[----:B------:R-:W-:Y:S02]  /*8320*/  CS2R R40, SRZ ;  /* 0x0000000000287805 */ /* 0x000fe4000001ff00 */
[----:B------:R-:W-:Y:S04]  /*8330*/  SEL R5, RZ, 0xffffffff, P0 ;  /* 0xffffffffff057807 */ /* 0x000fe80000000000 */
[----:B------:R-:W-:Y:S04]  /*8340*/  @P3 SEL R0, R5, R0, !P1 ;  /* 0x0000000005003207 */ /* 0x000fe80004800000 */
[----:B------:R-:W-:Y:S04]  /*8350*/  LOP3.LUT R0, R0, 0x1, RZ, 0xc0, !PT ;  /* 0x0000000100007812 */ /* 0x000fe800078ec0ff */
[----:B------:R-:W-:Y:S01]  /*8360*/  ISETP.NE.U32.AND P0, PT, R0, 0x1, PT ;  /* 0x000000010000780c */ /* 0x000fe20003f05070 */
[----:B------:R-:W-:Y:S01]  /*8370*/  @!UPT UIADD3 URZ, UPT, UPT, URZ, URZ, URZ ;  /* 0x000000fffffff290 */ /* 0x000fe2000fffe0ff */
[----:B------:R-:W-:Y:S11]  /*8380*/  @!P5 BRA `(.L_x_132) ;  /* 0x00000000000cd947 */ /* 0x000ff60003800000 */
[----:B------:R-:W-:Y:S04]  /*8390*/  SHF.L.U32 R5, R77, 0x1f, RZ ;  /* 0x0000001f4d057819 */ /* 0x000fe800000006ff */
[----:B------:R-:W1:Y:S02]  /*83a0*/  SYNCS.PHASECHK.TRANS64.TRYWAIT P1, [UR44+0x360], R5 ;  /* 0x00036005ff0075a7 */ /* 0x000e64000802112c */
[----:B-1----:R-:W-:Y:S05]  /*83b0*/  @!P1 BRA `(.L_x_133) ;  /* 0x0000002800209947 */ /* 0x002fea0003800000 */
.L_x_132:
[----:B------:R-:W-:Y:S05]  /*83c0*/  BSYNC B0 ;  /* 0x0000000000007941 */ /* 0x000fea0003800000 */
.L_x_131:
[----:B------:R-:W2:Y:S01]  /*83d0*/  S2UR UR5, SR_CgaCtaId ;  /* 0x00000000000579c3 */ /* 0x000ea20000008800 */
[----:B------:R4:W1:Y:S01]  /*83e0*/  @P0 LDS.128 R52, [R81+UR44+0x400] ;  /* 0x0004002c51340984 */ /* 0x0008620008000c00 */
[----:B------:R-:W-:Y:S01]  /*83f0*/  UIADD3 UR4, UPT, UPT, UR44, 0x368, URZ ;  /* 0x000003682c047890 */ /* 0x000fe2000fffe0ff */
[----:B------:R-:W-:Y:S02]  /*8400*/  LOP3.LUT R77, R77, 0x1, RZ, 0x3c, !PT ;  /* 0x000000014d4d7812 */ /* 0x000fe400078e3cff */
[----:B------:R4:W1:Y:S01]  /*8410*/  @P0 LDS.128 R40, [R80+0x10] ;  /* 0x0000100050280984 */ /* 0x0008620000000c00 */
[----:B------:R-:W-:Y:S01]  /*8420*/  @!PT LDS RZ, [RZ] ;  /* 0x00000000fffff984 */ /* 0x000fe20000000800 */
[----:B------:R-:W-:Y:S01]  /*8430*/  @!PT LDS RZ, [RZ] ;  /* 0x00000000fffff984 */ /* 0x000fe20000000800 */
[----:B------:R-:W-:Y:S01]  /*8440*/  @!PT LDS RZ, [RZ] ;  /* 0x00000000fffff984 */ /* 0x000fe20000000800 */
[----:B------:R-:W-:Y:S01]  /*8450*/  @!PT LDS RZ, [RZ] ;  /* 0x00000000fffff984 */ /* 0x000fe20000000800 */
[----:B------:R5:W-:Y:S06]  /*8460*/  MEMBAR.ALL.CTA ;  /* 0x0000000000007992 */ /* 0x000bec0000008000 */
[----:B-----5:R-:W5:Y:S01]  /*8470*/  FENCE.VIEW.ASYNC.S ;  /* 0x00000000000073c6 */ /* 0x020f620000000000 */
[----:B--2---:R-:W-:Y:S09]  /*8480*/  UPRMT UR4, UR5, 0x654, UR4 ;  /* 0x0000065405047896 */ /* 0x004ff20008000004 */
[----:B----45:R-:W-:Y:S03]  /*8490*/  SYNCS.ARRIVE.TRANS64.RED.A1T0 RZ, [UR4], RZ ;  /* 0x000000ffffff79a7 */ /* 0x030fe60008100404 */
.L_x_130:
[----:B------:R-:W-:Y:S05]  /*84a0*/  BSYNC B1 ;  /* 0x0000000000017941 */ /* 0x000fea0003800000 */
.L_x_129:
[----:B-1----:R-:W-:Y:S04]  /*84b0*/  SHF.R.U32.HI R0, RZ, 0x15, R32 ;  /* 0x00000015ff007819 */ /* 0x002fe80000011620 */
[----:B------:R-:W-:Y:S01]  /*84c0*/  LOP3.LUT P0, RZ, R0, 0x3, R83, 0x48, !PT ;  /* 0x0000000300ff7812 */ /* 0x000fe20007804853 */
[----:B------:R-:W-:Y:S01]  /*84d0*/  @!UPT UIADD3 URZ, UPT, UPT, URZ, URZ, URZ ;  /* 0x000000fffffff290 */ /* 0x000fe2000fffe0ff */
[----:B------:R-:W-:Y:S11]  /*84e0*/  @P4 BRA `(.L_x_134) ;  /* 0x0000000000084947 */ /* 0x000ff60003800000 */
[----:B------:R-:W1:Y:S02]  /*84f0*/  SYNCS.PHASECHK.TRANS64.TRYWAIT P1, [R72+URZ+0x390], R3 ;  /* 0x00039003480075a7 */ /* 0x000e6400080211ff */
[----:B-1----:R-:W-:Y:S05]  /*8500*/  @!P1 BRA `(.L_x_135) ;  /* 0x0000002400e49947 */ /* 0x002fea0003800000 */
.L_x_134:
[----:B------:R-:W-:Y:S05]  /*8510*/  @!P0 BRA `(.L_x_136) ;  /* 0x0000000000408947 */ /* 0x000fea0003800000 */
[----:B------:R-:W2:Y:S01]  /*8520*/  LDCU.64 UR8, c[0x4][0x70] ;  /* 0x01000e00ff0877ac */ /* 0x000ea20008000a00 */
[----:B-1----:R-:W-:Y:S01]  /*8530*/  MOV R3, 0x0 ;  /* 0x0000000000037802 */ /* 0x002fe20000000f00 */
[----:B------:R-:W-:Y:S02]  /*8540*/  HFMA2 R12, -RZ, RZ, 0, 5.9604644775390625e-08 ;  /* 0x00000001ff0c7431 */ /* 0x000fe400000001ff */
[----:B------:R-:W-:Y:S02]  /*8550*/  IMAD.MOV.U32 R8, RZ, RZ, 0x192 ;  /* 0x00000192ff087424 */ /* 0x000fe400078e00ff */
[----:B------:R-:W-:Y:S01]  /*8560*/  IMAD.MOV.U32 R13, RZ, RZ, RZ ;  /* 0x000000ffff0d7224 */ /* 0x000fe200078e00ff */
[----:B------:R-:W1:Y:S01]  /*8570*/  LDCU.64 UR6, c[0x4][0x78] ;  /* 0x01000f00ff0677ac */ /* 0x000e620008000a00 */
[----:B------:R-:W4:Y:S01]  /*8580*/  LDC.64 R2, c[0x4][R3] ;  /* 0x0100000003027b82 */ /* 0x000f220000000a00 */
[----:B------:R-:W5:Y:S01]  /*8590*/  LDCU.64 UR4, c[0x4][0x10] ;  /* 0x01000200ff0477ac */ /* 0x000f620008000a00 */
[----:B--2---:R-:W-:Y:S01]  /*85a0*/  MOV R5, UR9 ;  /* 0x0000000900057c02 */ /* 0x004fe20008000f00 */
[----:B------:R-:W-:Y:S01]  /*85b0*/  IMAD.U32 R4, RZ, RZ, UR8 ;  /* 0x00000008ff047e24 */ /* 0x000fe2000f8e00ff */
[----:B-1----:R-:W-:Y:S01]  /*85c0*/  MOV R7, UR7 ;  /* 0x0000000700077c02 */ /* 0x002fe20008000f00 */
[----:B------:R-:W-:Y:S01]  /*85d0*/  IMAD.U32 R6, RZ, RZ, UR6 ;  /* 0x00000006ff067e24 */ /* 0x000fe2000f8e00ff */
[----:B-----5:R-:W-:Y:S01]  /*85e0*/  MOV R11, UR5 ;  /* 0x00000005000b7c02 */ /* 0x020fe20008000f00 */
[----:B------:R-:W-:Y:S02]  /*85f0*/  IMAD.U32 R10, RZ, RZ, UR4 ;  /* 0x00000004ff0a7e24 */ /* 0x000fe4000f8e00ff */
[----:B------:R-:W-:Y:S07]  /*8600*/  LEPC R20, `(.L_x_136) ;  /* 0x000000001014794e */ /* 0x000fee0000000000 */
[----:B---34-:R-:W-:Y:S05]  /*8610*/  CALL.ABS.NOINC R2 ;  /* 0x0000000002007343 */ /* 0x018fea0003c00000 */
.L_x_136:
[----:B------:R-:W-:Y:S01]  /*8620*/  LOP3.LUT P0, RZ, R76, 0x60, RZ, 0xc0, !PT ;  /* 0x000000604cff7812 */ /* 0x000fe2000780c0ff */
[----:B------:R-:W-:Y:S05]  /*8630*/  WARPSYNC.ALL ;  /* 0x0000000000007948 */ /* 0x000fea0003800000 */
[----:B------:R-:W-:Y:S01]  /*8640*/  R2UR UR4, R32 ;  /* 0x00000000200472ca */ /* 0x000fe200000e0000 */
[----:B------:R-:W2:Y:S01]  /*8650*/  S2UR UR6, SR_CgaCtaId ;  /* 0x00000000000679c3 */ /* 0x000ea20000008800 */
[-C--:B------:R-:W-:Y:S01]  /*8660*/  F2FP.F16.E4M3.UNPACK_B R44, R52.reuse ;  /* 0x00000034ff2c723e */ /* 0x080fe200020006ff */
[----:B------:R-:W-:Y:S01]  /*8670*/  BSSY.RECONVERGENT B0, `(.L_x_137) ;  /* 0x00000bc000007945 */ /* 0x000fe20003800200 */
[----:B------:R-:W-:Y:S02]  /*8680*/  F2FP.F16.E4M3.UNPACK_B R52, R52.H1 ;  /* 0x00000034ff34723e */ /* 0x000fe400030006ff */
[-C--:B------:R-:W-:Y:S02]  /*8690*/  F2FP.F16.E4M3.UNPACK_B R45, R53.reuse ;  /* 0x00000035ff2d723e */ /* 0x080fe400020006ff */
[-C--:B------:R-:W-:Y:S02]  /*86a0*/  F2FP.F16.E4M3.UNPACK_B R57, R40.reuse ;  /* 0x00000028ff39723e */ /* 0x080fe400020006ff */
[----:B------:R-:W-:Y:S01]  /*86b0*/  F2FP.F16.E4M3.UNPACK_B R59, R40.H1 ;  /* 0x00000028ff3b723e */ /* 0x000fe200030006ff */
[--C-:B------:R-:W-:Y:S01]  /*86c0*/  HADD2.F32 R40, -RZ, R44.reuse.H0_H0 ;  /* 0x2000002cff287230 */ /* 0x100fe20000004100 */
[-C--:B------:R-:W-:Y:S01]  /*86d0*/  F2FP.F16.E4M3.UNPACK_B R65, R42.reuse ;  /* 0x0000002aff41723e */ /* 0x080fe200020006ff */
[----:B------:R-:W-:Y:S01]  /*86e0*/  LDTM.16dp32bit_t0_t15.x32 R4, tmem[UR4] ;  /* 0x00000004000479ee */ /* 0x000fe20008a80000 */
[----:B------:R-:W3:Y:S01]  /*86f0*/  LDTM.16dp32bit_t16_t31.x32 R4, tmem[UR4+0x20] ;  /* 0x00002004000479ee */ /* 0x000ee20008aa0000 */
[----:B------:R-:W-:Y:S01]  /*8700*/  F2FP.F16.E4M3.UNPACK_B R68, R42.H1 ;  /* 0x0000002aff44723e */ /* 0x000fe200030006ff */
[----:B------:R-:W-:Y:S01]  /*8710*/  NOP ;  /* 0x0000000000007918 */ /* 0x000fe20000000000 */
[----:B------:R-:W-:Y:S01]  /*8720*/  HADD2.F32 R42, -RZ, R44.H1_H1 ;  /* 0x3000002cff2a7230 */ /* 0x000fe20000004100 */
[----:B------:R-:W-:Y:S01]  /*8730*/  R2UR UR5, R72 ;  /* 0x00000000480572ca */ /* 0x000fe200000e0000 */
[----:B------:R-:W-:Y:S01]  /*8740*/  HADD2.F32 R46, -RZ, R45.H1_H1 ;  /* 0x3000002dff2e7230 */ /* 0x000fe20000004100 */
[----:B------:R-:W-:Y:S01]  /*8750*/  F2FP.F16.E4M3.UNPACK_B R47, R53.H1 ;  /* 0x00000035ff2f723e */ /* 0x000fe200030006ff */
[----:B------:R-:W-:Y:S01]  /*8760*/  HADD2.F32 R66, -RZ, R65.H1_H1 ;  /* 0x30000041ff427230 */ /* 0x000fe20000004100 */
[-C--:B------:R-:W-:Y:S01]  /*8770*/  F2FP.F16.E4M3.UNPACK_B R61, R41.reuse ;  /* 0x00000029ff3d723e */ /* 0x080fe200020006ff */
[--C-:B------:R-:W-:Y:S01]  /*8780*/  HADD2.F32 R44, -RZ, R52.reuse.H1_H1 ;  /* 0x30000034ff2c7230 */ /* 0x100fe20000004100 */
[----:B------:R-:W-:Y:S01]  /*8790*/  F2FP.F16.E4M3.UNPACK_B R63, R41.H1 ;  /* 0x00000029ff3f723e */ /* 0x000fe200030006ff */
[----:B------:R-:W-:Y:S01]  /*87a0*/  HADD2.F32 R41, -RZ, R52.H0_H0 ;  /* 0x20000034ff297230 */ /* 0x000fe20000004100 */
[-C--:B------:R-:W-:Y:S01]  /*87b0*/  F2FP.F16.E4M3.UNPACK_B R49, R54.reuse ;  /* 0x00000036ff31723e */ /* 0x080fe200020006ff */
[----:B------:R-:W-:Y:S01]  /*87c0*/  HADD2.F32 R62, -RZ, R61.H1_H1 ;  /* 0x3000003dff3e7230 */ /* 0x000fe20000004100 */
[-C--:B------:R-:W-:Y:S01]  /*87d0*/  F2FP.F16.E4M3.UNPACK_B R67, R43.reuse ;  /* 0x0000002bff43723e */ /* 0x080fe200020006ff */
[----:B------:R-:W-:Y:S01]  /*87e0*/  HADD2.F32 R48, -RZ, R47.H1_H1 ;  /* 0x3000002fff307230 */ /* 0x000fe20000004100 */
[----:B------:R-:W-:Y:S01]  /*87f0*/  F2FP.F16.E4M3.UNPACK_B R69, R43.H1 ;  /* 0x0000002bff45723e */ /* 0x000fe200030006ff */
[----:B------:R-:W-:Y:S01]  /*8800*/  UIADD3 UR4, UPT, UPT, UR5, 0x3a0, URZ ;  /* 0x000003a005047890 */ /* 0x000fe2000fffe0ff */
[----:B------:R-:W-:Y:S01]  /*8810*/  HADD2.F32 R43, -RZ, R45.H0_H0 ;  /* 0x2000002dff2b7230 */ /* 0x000fe20000004100 */
[----:B------:R-:W-:Y:S01]  /*8820*/  F2FP.F16.E4M3.UNPACK_B R51, R54.H1 ;  /* 0x00000036ff33723e */ /* 0x000fe200030006ff */
[----:B------:R-:W-:Y:S01]  /*8830*/  HADD2.F32 R50, -RZ, R49.H1_H1 ;  /* 0x30000031ff327230 */ /* 0x000fe20000004100 */
[-C--:B------:R-:W-:Y:S01]  /*8840*/  F2FP.F16.E4M3.UNPACK_B R53, R55.reuse ;  /* 0x00000037ff35723e */ /* 0x080fe200020006ff */
[----:B------:R-:W-:Y:S01]  /*8850*/  HADD2.F32 R45, -RZ, R47.H0_H0 ;  /* 0x2000002fff2d7230 */ /* 0x000fe20000004100 */
[----:B------:R-:W-:Y:S01]  /*8860*/  F2FP.F16.E4M3.UNPACK_B R55, R55.H1 ;  /* 0x00000037ff37723e */ /* 0x000fe200030006ff */
[----:B--2---:R-:W-:Y:S01]  /*8870*/  UPRMT UR4, UR6, 0x654, UR4 ;  /* 0x0000065406047896 */ /* 0x004fe20008000004 */
[C---:B---3--:R-:W-:Y:S01]  /*8880*/  FMUL R4, R38.reuse, R4 ;  /* 0x0000000426047220 */ /* 0x048fe20000400000 */
[C---:B------:R-:W-:Y:S01]  /*8890*/  FMUL R5, R38.reuse, R5 ;  /* 0x0000000526057220 */ /* 0x040fe20000400000 */
[C---:B------:R-:W-:Y:S01]  /*88a0*/  FMUL R8, R38.reuse, R8 ;  /* 0x0000000826087220 */ /* 0x040fe20000400000 */
[C---:B------:R-:W-:Y:S01]  /*88b0*/  FMUL R9, R38.reuse, R9 ;  /* 0x0000000926097220 */ /* 0x040fe20000400000 */
[C---:B------:R-:W-:Y:S01]  /*88c0*/  FFMA R4, R39.reuse, R40, R4 ;  /* 0x0000002827047223 */ /* 0x040fe20000000004 */
[C---:B------:R-:W-:Y:S01]  /*88d0*/  FFMA R5, R39.reuse, R42, R5 ;  /* 0x0000002a27057223 */ /* 0x040fe20000000005 */
[----:B------:R-:W-:Y:S02]  /*88e0*/  HADD2.F32 R47, -RZ, R49.H0_H0 ;  /* 0x20000031ff2f7230 */ /* 0x000fe40000004100 */
[C---:B------:R-:W-:Y:S01]  /*88f0*/  FMUL R12, R38.reuse, R12 ;  /* 0x0000000c260c7220 */ /* 0x040fe20000400000 */
[----:B------:R-:W-:Y:S01]  /*8900*/  SYNCS.ARRIVE.TRANS64.RED.A1T0 RZ, [UR4], RZ ;  /* 0x000000ffffff79a7 */ /* 0x000fe20008100404 */
[C---:B------:R-:W-:Y:S01]  /*8910*/  FMUL R13, R38.reuse, R13 ;  /* 0x0000000d260d7220 */ /* 0x040fe20000400000 */
[----:B------:R-:W-:Y:S02]  /*8920*/  HADD2.F32 R54, -RZ, R53.H1_H1 ;  /* 0x30000035ff367230 */ /* 0x000fe40000004100 */
[C---:B------:R-:W-:Y:S01]  /*8930*/  FMUL R16, R38.reuse, R16 ;  /* 0x0000001026107220 */ /* 0x040fe20000400000 */
[C---:B------:R-:W-:Y:S01]  /*8940*/  FMUL R17, R38.reuse, R17 ;  /* 0x0000001126117220 */ /* 0x040fe20000400000 */
[C---:B------:R-:W-:Y:S01]  /*8950*/  FMUL R0, R38.reuse, R20 ;  /* 0x0000001426007220 */ /* 0x040fe20000400000 */
[C---:B------:R-:W-:Y:S01]  /*8960*/  FMUL R2, R38.reuse, R21 ;  /* 0x0000001526027220 */ /* 0x040fe20000400000 */
[C---:B------:R-:W-:Y:S01]  /*8970*/  FMUL R20, R38.reuse, R24 ;  /* 0x0000001826147220 */ /* 0x040fe20000400000 */
[C---:B------:R-:W-:Y:S01]  /*8980*/  FMUL R21, R38.reuse, R25 ;  /* 0x0000001926157220 */ /* 0x040fe20000400000 */
[C---:B------:R-:W-:Y:S01]  /*8990*/  FMUL R24, R38.reuse, R28 ;  /* 0x0000001c26187220 */ /* 0x040fe20000400000 */
        /* <DEDUP_REMOVED lines=8> */
[C---:B------:R-:W-:Y:S01]  /*8a20*/  FFMA R6, R39.reuse, R41, R6 ;  /* 0x0000002927067223 */ /* 0x040fe20000000006 */
[C---:B------:R-:W-:Y:S01]  /*8a30*/  FFMA R7, R39.reuse, R44, R7 ;  /* 0x0000002c27077223 */ /* 0x040fe20000000007 */
[C---:B------:R-:W-:Y:S01]  /*8a40*/  FFMA R8, R39.reuse, R43, R8 ;  /* 0x0000002b27087223 */ /* 0x040fe20000000008 */
[C---:B------:R-:W-:Y:S01]  /*8a50*/  FFMA R9, R39.reuse, R46, R9 ;  /* 0x0000002e27097223 */ /* 0x040fe20000000009 */
[----:B------:R-:W-:Y:S02]  /*8a60*/  HADD2.F32 R49, -RZ, R51.H0_H0 ;  /* 0x20000033ff317230 */ /* 0x000fe40000004100 */
[----:B------:R-:W-:Y:S01]  /*8a70*/  FFMA R10, R39, R45, R10 ;  /* 0x0000002d270a7223 */ /* 0x000fe2000000000a */
[----:B-1----:R-:W-:Y:S01]  /*8a80*/  F2FP.SATFINITE.E4M3.F32.PACK_AB_MERGE_C R72, R7, R6, RZ ;  /* 0x000000060748723e */ /* 0x002fe200048070ff */
[C---:B------:R-:W-:Y:S01]  /*8a90*/  FFMA R11, R39.reuse, R48, R11 ;  /* 0x00000030270b7223 */ /* 0x040fe2000000000b */
[C---:B------:R-:W-:Y:S01]  /*8aa0*/  FFMA R12, R39.reuse, R47, R12 ;  /* 0x0000002f270c7223 */ /* 0x040fe2000000000c */
[----:B------:R-:W-:Y:S01]  /*8ab0*/  FFMA R13, R39, R50, R13 ;  /* 0x00000032270d7223 */ /* 0x000fe2000000000d */
[----:B------:R-:W-:Y:S01]  /*8ac0*/  F2FP.SATFINITE.E4M3.F32.PACK_AB_MERGE_C R72, R5, R4, R72 ;  /* 0x000000040548723e */ /* 0x000fe20004807048 */
[----:B------:R-:W-:Y:S01]  /*8ad0*/  HADD2.F32 R41, -RZ, R67.H0_H0 ;  /* 0x20000043ff297230 */ /* 0x000fe20000004100 */
[----:B------:R-:W-:Y:S01]  /*8ae0*/  F2FP.SATFINITE.E4M3.F32.PACK_AB_MERGE_C R73, R11, R10, RZ ;  /* 0x0000000a0b49723e */ /* 0x000fe200048070ff */
[----:B------:R-:W-:Y:S02]  /*8af0*/  HADD2.F32 R52, -RZ, R51.H1_H1 ;  /* 0x30000033ff347230 */ /* 0x000fe40000004100 */
[C---:B------:R-:W-:Y:S01]  /*8b00*/  FMUL R14, R38.reuse, R14 ;  /* 0x0000000e260e7220 */ /* 0x040fe20000400000 */
[----:B------:R-:W-:Y:S01]  /*8b10*/  HADD2.F32 R51, -RZ, R53.H0_H0 ;  /* 0x20000035ff337230 */ /* 0x000fe20000004100 */
[----:B------:R-:W-:Y:S01]  /*8b20*/  F2FP.SATFINITE.E4M3.F32.PACK_AB_MERGE_C R73, R9, R8, R73 ;  /* 0x000000080949723e */ /* 0x000fe20004807049 */
[C---:B------:R-:W-:Y:S01]  /*8b30*/  FMUL R15, R38.reuse, R15 ;  /* 0x0000000f260f7220 */ /* 0x040fe20000400000 */
[--C-:B------:R-:W-:Y:S02]  /*8b40*/  HADD2.F32 R53, -RZ, R55.reuse.H0_H0 ;  /* 0x20000037ff357230 */ /* 0x100fe40000004100 */
[C---:B------:R-:W-:Y:S01]  /*8b50*/  FFMA R14, R39.reuse, R49, R14 ;  /* 0x00000031270e7223 */ /* 0x040fe2000000000e */
[----:B------:R-:W-:Y:S02]  /*8b60*/  HADD2.F32 R56, -RZ, R55.H1_H1 ;  /* 0x30000037ff387230 */ /* 0x000fe40000004100 */
[C---:B------:R-:W-:Y:S01]  /*8b70*/  FFMA R15, R39.reuse, R52, R15 ;  /* 0x00000034270f7223 */ /* 0x040fe2000000000f */
[C---:B------:R-:W-:Y:S01]  /*8b80*/  FFMA R16, R39.reuse, R51, R16 ;  /* 0x0000003327107223 */ /* 0x040fe20000000010 */
[C---:B------:R-:W-:Y:S01]  /*8b90*/  FFMA R17, R39.reuse, R54, R17 ;  /* 0x0000003627117223 */ /* 0x040fe20000000011 */
[--C-:B------:R-:W-:Y:S02]  /*8ba0*/  HADD2.F32 R55, -RZ, R57.reuse.H0_H0 ;  /* 0x20000039ff377230 */ /* 0x100fe40000004100 */
[C---:B------:R-:W-:Y:S01]  /*8bb0*/  FMUL R18, R38.reuse, R18 ;  /* 0x0000001226127220 */ /* 0x040fe20000400000 */
[C---:B------:R-:W-:Y:S01]  /*8bc0*/  FMUL R19, R38.reuse, R19 ;  /* 0x0000001326137220 */ /* 0x040fe20000400000 */
[----:B------:R-:W-:Y:S02]  /*8bd0*/  HADD2.F32 R57, -RZ, R57.H1_H1 ;  /* 0x30000039ff397230 */ /* 0x000fe40000004100 */
[C---:B------:R-:W-:Y:S01]  /*8be0*/  FMUL R3, R38.reuse, R22 ;  /* 0x0000001626037220 */ /* 0x040fe20000400000 */
[--C-:B------:R-:W-:Y:S02]  /*8bf0*/  HADD2.F32 R58, -RZ, R59.reuse.H0_H0 ;  /* 0x2000003bff3a7230 */ /* 0x100fe40000004100 */
[C---:B------:R-:W-:Y:S01]  /*8c00*/  FFMA R18, R39.reuse, R53, R18 ;  /* 0x0000003527127223 */ /* 0x040fe20000000012 */
[----:B------:R-:W-:Y:S02]  /*8c10*/  HADD2.F32 R60, -RZ, R59.H1_H1 ;  /* 0x3000003bff3c7230 */ /* 0x000fe40000004100 */
[C---:B------:R-:W-:Y:S01]  /*8c20*/  FFMA R19, R39.reuse, R56, R19 ;  /* 0x0000003827137223 */ /* 0x040fe20000000013 */
[----:B------:R-:W-:Y:S02]  /*8c30*/  HADD2.F32 R59, -RZ, R61.H0_H0 ;  /* 0x2000003dff3b7230 */ /* 0x000fe40000004100 */
[C---:B------:R-:W-:Y:S01]  /*8c40*/  FMUL R23, R38.reuse, R23 ;  /* 0x0000001726177220 */ /* 0x040fe20000400000 */
[C---:B------:R-:W-:Y:S01]  /*8c50*/  FFMA R0, R39.reuse, R55, R0 ;  /* 0x0000003727007223 */ /* 0x040fe20000000000 */
[C---:B------:R-:W-:Y:S01]  /*8c60*/  FFMA R2, R39.reuse, R57, R2 ;  /* 0x0000003927027223 */ /* 0x040fe20000000002 */
[--C-:B------:R-:W-:Y:S02]  /*8c70*/  HADD2.F32 R61, -RZ, R63.reuse.H0_H0 ;  /* 0x2000003fff3d7230 */ /* 0x100fe40000004100 */
[C---:B------:R-:W-:Y:S01]  /*8c80*/  FFMA R3, R39.reuse, R58, R3 ;  /* 0x0000003a27037223 */ /* 0x040fe20000000003 */
[----:B------:R-:W-:Y:S02]  /*8c90*/  HADD2.F32 R64, -RZ, R63.H1_H1 ;  /* 0x3000003fff407230 */ /* 0x000fe40000004100 */
[C---:B------:R-:W-:Y:S01]  /*8ca0*/  FMUL R22, R38.reuse, R26 ;  /* 0x0000001a26167220 */ /* 0x040fe20000400000 */
[----:B------:R-:W-:Y:S02]  /*8cb0*/  HADD2.F32 R63, -RZ, R65.H0_H0 ;  /* 0x20000041ff3f7230 */ /* 0x000fe40000004100 */
[C---:B------:R-:W-:Y:S01]  /*8cc0*/  FFMA R23, R39.reuse, R60, R23 ;  /* 0x0000003c27177223 */ /* 0x040fe20000000017 */
[C---:B------:R-:W-:Y:S01]  /*8cd0*/  FMUL R27, R38.reuse, R27 ;  /* 0x0000001b261b7220 */ /* 0x040fe20000400000 */
[C---:B------:R-:W-:Y:S01]  /*8ce0*/  FFMA R20, R39.reuse, R59, R20 ;  /* 0x0000003b27147223 */ /* 0x040fe20000000014 */
[C---:B------:R-:W-:Y:S01]  /*8cf0*/  FFMA R21, R39.reuse, R62, R21 ;  /* 0x0000003e27157223 */ /* 0x040fe20000000015 */
[--C-:B------:R-:W-:Y:S02]  /*8d00*/  HADD2.F32 R65, -RZ, R68.reuse.H0_H0 ;  /* 0x20000044ff417230 */ /* 0x100fe40000004100 */
[C---:B------:R-:W-:Y:S01]  /*8d10*/  FFMA R22, R39.reuse, R61, R22 ;  /* 0x0000003d27167223 */ /* 0x040fe20000000016 */
[----:B------:R-:W-:Y:S02]  /*8d20*/  HADD2.F32 R68, -RZ, R68.H1_H1 ;  /* 0x30000044ff447230 */ /* 0x000fe40000004100 */
[C---:B------:R-:W-:Y:S01]  /*8d30*/  FMUL R26, R38.reuse, R30 ;  /* 0x0000001e261a7220 */ /* 0x040fe20000400000 */
        /* <DEDUP_REMOVED lines=8> */
[----:B------:R-:W-:Y:S01]  /*8dc0*/  FFMA R31, R39, R68, R31 ;  /* 0x00000044271f7223 */ /* 0x000fe2000000001f */
[----:B------:R-:W-:Y:S01]  /*8dd0*/  FMUL R35, R38, R35 ;  /* 0x0000002326237220 */ /* 0x000fe20000400000 */
[----:B------:R-:W-:Y:S01]  /*8de0*/  F2FP.SATFINITE.E4M3.F32.PACK_AB_MERGE_C R74, R15, R14, RZ ;  /* 0x0000000e0f4a723e */ /* 0x000fe200048070ff */
[----:B------:R-:W-:Y:S01]  /*8df0*/  FFMA R28, R39, R41, R28 ;  /* 0x00000029271c7223 */ /* 0x000fe2000000001c */
[----:B------:R-:W-:Y:S01]  /*8e00*/  F2FP.SATFINITE.E4M3.F32.PACK_AB_MERGE_C R75, R19, R18, RZ ;  /* 0x00000012134b723e */ /* 0x000fe200048070ff */
[C---:B------:R-:W-:Y:S01]  /*8e10*/  FFMA R29, R39.reuse, R40, R29 ;  /* 0x00000028271d7223 */ /* 0x040fe2000000001d */
[C---:B------:R-:W-:Y:S01]  /*8e20*/  FFMA R30, R39.reuse, R67, R30 ;  /* 0x00000043271e7223 */ /* 0x040fe2000000001e */
[----:B------:R-:W-:Y:S01]  /*8e30*/  FFMA R35, R39, R42, R35 ;  /* 0x0000002a27237223 */ /* 0x000fe20000000023 */
[----:B------:R-:W-:Y:S02]  /*8e40*/  F2FP.SATFINITE.E4M3.F32.PACK_AB_MERGE_C R74, R13, R12, R74 ;  /* 0x0000000c0d4a723e */ /* 0x000fe4000480704a */
[----:B------:R-:W-:Y:S02]  /*8e50*/  F2FP.SATFINITE.E4M3.F32.PACK_AB_MERGE_C R75, R17, R16, R75 ;  /* 0x00000010114b723e */ /* 0x000fe4000480704b */
[----:B------:R-:W-:Y:S02]  /*8e60*/  F2FP.SATFINITE.E4M3.F32.PACK_AB_MERGE_C R89, R23, R3, RZ ;  /* 0x000000031759723e */ /* 0x000fe400048070ff */
[----:B------:R-:W-:Y:S01]  /*8e70*/  F2FP.SATFINITE.E4M3.F32.PACK_AB_MERGE_C R90, R27, R22, RZ ;  /* 0x000000161b5a723e */ /* 0x000fe200048070ff */
[----:B------:R1:W-:Y:S01]  /*8e80*/  STS.128 [R81+UR44+0x1400], R72 ;  /* 0x0014004851007988 */ /* 0x0003e20008000c2c */
[----:B------:R-:W-:Y:S02]  /*8e90*/  F2FP.SATFINITE.E4M3.F32.PACK_AB_MERGE_C R92, R31, R26, RZ ;  /* 0x0000001a1f5c723e */ /* 0x000fe400048070ff */
[----:B------:R-:W-:Y:S02]  /*8ea0*/  F2FP.SATFINITE.E4M3.F32.PACK_AB_MERGE_C R93, R35, R30, RZ ;  /* 0x0000001e235d723e */ /* 0x000fe400048070ff */
[----:B------:R-:W-:Y:S02]  /*8eb0*/  F2FP.SATFINITE.E4M3.F32.PACK_AB_MERGE_C R88, R2, R0, R89 ;  /* 0x000000000258723e */ /* 0x000fe40004807059 */
[----:B------:R-:W-:Y:S02]  /*8ec0*/  F2FP.SATFINITE.E4M3.F32.PACK_AB_MERGE_C R89, R21, R20, R90 ;  /* 0x000000141559723e */ /* 0x000fe4000480705a */
[----:B------:R-:W-:Y:S02]  /*8ed0*/  F2FP.SATFINITE.E4M3.F32.PACK_AB_MERGE_C R90, R25, R24, R92 ;  /* 0x00000018195a723e */ /* 0x000fe4000480705c */
[----:B------:R-:W-:Y:S02]  /*8ee0*/  F2FP.SATFINITE.E4M3.F32.PACK_AB_MERGE_C R91, R29, R28, R93 ;  /* 0x0000001c1d5b723e */ /* 0x000fe4000480705d */
[----:B------:R-:W-:Y:S03]  /*8ef0*/  IADD3 R92, PT, PT, R36, 0x1, RZ ;  /* 0x00000001245c7810 */ /* 0x000fe60007ffe0ff */
[----:B------:R1:W-:Y:S01]  /*8f00*/  STS.128 [R80+0x1010], R88 ;  /* 0x0010105850007388 */ /* 0x0003e20000000c00 */
[----:B------:R-:W-:Y:S01]  /*8f10*/  @!PT LDS RZ, [RZ] ;  /* 0x00000000fffff984 */ /* 0x000fe20000000800 */
[----:B------:R-:W-:Y:S01]  /*8f20*/  @!PT LDS RZ, [RZ] ;  /* 0x00000000fffff984 */ /* 0x000fe20000000800 */
[----:B------:R-:W-:Y:S01]  /*8f30*/  @!PT LDS RZ, [RZ] ;  /* 0x00000000fffff984 */ /* 0x000fe20000000800 */
[----:B------:R-:W-:Y:S01]  /*8f40*/  @!PT LDS RZ, [RZ] ;  /* 0x00000000fffff984 */ /* 0x000fe20000000800 */
[----:B------:R2:W-:Y:S07]  /*8f50*/  MEMBAR.ALL.CTA ;  /* 0x0000000000007992 */ /* 0x0005ee0000008000 */
[----:B--2---:R-:W2:Y:S02]  /*8f60*/  FENCE.VIEW.ASYNC.S ;  /* 0x00000000000073c6 */ /* 0x004ea40000000000 */
[----:B--2---:R-:W-:Y:S06]  /*8f70*/  BAR.SYNC.DEFER_BLOCKING 0x1, 0x80 ;  /* 0x0042000000007b1d */ /* 0x004fec0000010000 */
[----:B------:R-:W-:Y:S05]  /*8f80*/  @P0 BRA `(.L_x_138) ;  /* 0x0000000000a80947 */ /* 0x000fea0003800000 */
[----:B------:R-:W-:Y:S01]  /*8f90*/  ULOP3.LUT UR4, UR43, UR57, URZ, 0x3c, !UPT ;  /* 0x000000392b047292 */ /* 0x000fe2000f8e3cff */
[----:B------:R-:W-:Y:S01]  /*8fa0*/  IMAD.U32 R0, RZ, RZ, UR57 ;  /* 0x00000039ff007e24 */ /* 0x000fe2000f8e00ff */
[----:B------:R-:W2:Y:S04]  /*8fb0*/  LDCU.64 UR6, c[0x0][0x348] ;  /* 0x00006900ff0677ac */ /* 0x000ea80008000a00 */
[----:B------:R-:W-:Y:S01]  /*8fc0*/  IABS R3, R0 ;  /* 0x0000000000037213 */ /* 0x000fe20000000000 */
[----:B------:R-:W-:Y:S02]  /*8fd0*/  USHF.L.U32 UR9, UR45, 0x6, URZ ;  /* 0x000000062d097899 */ /* 0x000fe400080006ff */
[----:B------:R-:W-:Y:S01]  /*8fe0*/  USHF.L.U32 UR10, UR47, 0x6, URZ ;  /* 0x000000062f0a7899 */ /* 0x000fe200080006ff */
[----:B------:R-:W3:Y:S01]  /*8ff0*/  I2F.RP R6, R3 ;  /* 0x0000000300067306 */ /* 0x000ee20000209400 */
[----:B------:R-:W-:Y:S02]  /*9000*/  UISETP.GE.AND UP0, UPT, UR4, URZ, UPT ;  /* 0x000000ff0400728c */ /* 0x000fe4000bf06270 */
[----:B------:R-:W-:Y:S02]  /*9010*/  UISETP.NE.AND UP1, UPT, UR57, URZ, UPT ;  /* 0x000000ff3900728c */ /* 0x000fe4000bf25270 */
[----:B------:R-:W-:Y:S06]  /*9020*/  UIADD3 UR4, UPT, UPT, UR44, 0x1400, URZ ;  /* 0x000014002c047890 */ /* 0x000fec000fffe0ff */
[----:B------:R-:W-:Y:S01]  /*9030*/  IMAD.U32 R87, RZ, RZ, UR4 ;  /* 0x00000004ff577e24 */ /* 0x000fe2000f8e00ff */
[----:B---3--:R-:W3:Y:S04]  /*9040*/  MUFU.RCP R0, R6 ;  /* 0x0000000600007308 */ /* 0x008ee80000001000 */
[----:B------:R-:W-:Y:S01]  /*9050*/  R2UR UR8, R87 ;  /* 0x00000000570872ca */ /* 0x000fe200000e0000 */
[----:B---3--:R-:W-:Y:S02]  /*9060*/  VIADD R4, R0, 0xffffffe ;  /* 0x0ffffffe00047836 */ /* 0x008fe40000000000 */
[----:B------:R-:W-:Y:S03]  /*9070*/  IMAD.U32 R0, RZ, RZ, UR43 ;  /* 0x0000002bff007e24 */ /* 0x000fe6000f8e00ff */
[----:B------:R-:W3:Y:S02]  /*9080*/  F2I.FTZ.U32.TRUNC.NTZ R5, R4 ;  /* 0x0000000400057305 */ /* 0x000ee4000021f000 */
[----:B------:R-:W-:Y:S02]  /*9090*/  IABS R0, R0 ;  /* 0x0000000000007213 */ /* 0x000fe40000000000 */
[----:B---3--:R-:W-:Y:S02]  /*90a0*/  IADD3 R2, PT, PT, RZ, -R5, RZ ;  /* 0x80000005ff027210 */ /* 0x008fe40007ffe0ff */
[----:B------:R-:W-:Y:S03]  /*90b0*/  MOV R4, RZ ;  /* 0x000000ff00047202 */ /* 0x000fe60000000f00 */
        /* <DEDUP_REMOVED lines=9> */
[----:B------:R-:W-:Y:S11]  /*9150*/  ISETP.GE.U32.AND P1, PT, R0, R3, PT ;  /* 0x000000030000720c */ /* 0x000ff60003f26070 */
[----:B------:R-:W-:Y:S02]  /*9160*/  @!UPT UIADD3 URZ, UPT, UPT, URZ, URZ, URZ ;  /* 0x000000fffffff290 */ /* 0x000fe4000fffe0ff */
[----:B------:R-:W-:Y:S04]  /*9170*/  @P1 IADD3 R5, PT, PT, R5, 0x1, RZ ;  /* 0x0000000105051810 */ /* 0x000fe80007ffe0ff */
[----:B------:R-:W-:Y:S11]  /*9180*/  R2UR UR12, R5 ;  /* 0x00000000050c72ca */ /* 0x000ff600000e0000 */
[----:B------:R-:W-:Y:S02]  /*9190*/  @!UPT UIADD3 URZ, UPT, UPT, URZ, URZ, URZ ;  /* 0x000000fffffff290 */ /* 0x000fe4000fffe0ff */
[----:B------:R-:W-:Y:S02]  /*91a0*/  @!UP0 UIADD3 UR12, UPT, UPT, -UR12, URZ, URZ ;  /* 0x000000ff0c0c8290 */ /* 0x000fe4000fffe1ff */
[----:B------:R-:W-:Y:S02]  /*91b0*/  @!UP1 ULOP3.LUT UR12, URZ, UR57, URZ, 0x33, !UPT ;  /* 0x00000039ff0c9292 */ /* 0x000fe4000f8e33ff */
[----:B--2---:R-:W-:Y:S02]  /*91c0*/  UIADD3 UR4, UP0, UPT, UR6, 0x680, URZ ;  /* 0x0000068006047890 */ /* 0x004fe4000ff1e0ff */
[----:B------:R-:W-:Y:S04]  /*91d0*/  UIADD3 UR5, UPT, UPT, -UR12, URZ, URZ ;  /* 0x000000ff0c057290 */ /* 0x000fe8000fffe1ff */
[----:B------:R-:W-:Y:S02]  /*91e0*/  UIMAD UR11, UR57, UR5, UR43 ;  /* 0x00000005390b72a4 */ /* 0x000fe4000f8e022b */
[----:B------:R-:W-:Y:S09]  /*91f0*/  UIADD3.X UR5, UPT, UPT, URZ, UR7, URZ, UP0, !UPT ;  /* 0x00000007ff057290 */ /* 0x000ff200087fe4ff */
[----:B------:R2:W-:Y:S01]  /*9200*/  UTMASTG.4D [UR8], [UR4] ;  /* 0x00000008040073b5 */ /* 0x0005e20008018000 */
[----:B------:R0:W-:Y:S01]  /*9210*/  UTMACMDFLUSH ;  /* 0x00000000000079b7 */ /* 0x0001e20000000000 */
[----:B--2---:R-:W-:Y:S04]  /*9220*/  DEPBAR.LE SB0, 0x0 ;  /* 0x000080000000791a */ /* 0x004fe80000000000 */
.L_x_138:
[----:B------:R-:W-:Y:S05]  /*9230*/  BSYNC.RECONVERGENT B0 ;  /* 0x0000000000007941 */ /* 0x000fea0003800200 */
.L_x_137:
[----:B------:R-:W-:Y:S01]  /*9240*/  R2UR UR5, R70 ;  /* 0x00000000460572ca */ /* 0x000fe200000e0000 */
[----:B------:R-:W-:Y:S01]  /*9250*/  BAR.SYNC.DEFER_BLOCKING 0x1, 0x80 ;  /* 0x0042000000007b1d */ /* 0x000fe20000010000 */
[----:B------:R-:W-:Y:S01]  /*9260*/  R2UR UR4, R71 ;  /* 0x00000000470472ca */ /* 0x000fe200000e0000 */
[----:B------:R-:W-:Y:S01]  /*9270*/  UISETP.NE.AND UP0, UPT, UR48, URZ, UPT ;  /* 0x000000ff3000728c */ /* 0x000fe2000bf05270 */
[----:B------:R-:W-:Y:S01]  /*9280*/  ISETP.NE.AND P0, PT, R92, 0x2, PT ;  /* 0x000000025c00780c */ /* 0x000fe20003f05270 */
[----:B------:R-:W-:Y:S01]  /*9290*/  IMAD.MOV.U32 R17, RZ, RZ, R86 ;  /* 0x000000ffff117224 */ /* 0x000fe200078e0056 */
[----:B------:R-:W-:Y:S02]  /*92a0*/  LOP3.LUT R78, R78, 0x1, RZ, 0x3c, !PT ;  /* 0x000000014e4e7812 */ /* 0x000fe400078e3cff */
[----:B------:R-:W-:Y:S02]  /*92b0*/  SEL R0, RZ, 0x1, P0 ;  /* 0x00000001ff007807 */ /* 0x000fe40000000000 */
[----:B------:R-:W-:Y:S02]  /*92c0*/  SEL R36, R92, RZ, P0 ;  /* 0x000000ff5c247207 */ /* 0x000fe40000000000 */
[----:B------:R-:W-:Y:S01]  /*92d0*/  LOP3.LUT R79, R79, R0, RZ, 0x3c, !PT ;  /* 0x000000004f4f7212 */ /* 0x000fe200078e3cff */
[----:B------:R-:W-:Y:S02]  /*92e0*/  UIADD3 UR26, UPT, UPT, UR36, UR5, URZ ;  /* 0x00000005241a7290 */ /* 0x000fe4000fffe0ff */
[----:B------:R-:W-:Y:S01]  /*92f0*/  UIADD3 UR47, UPT, UPT, UR37, UR4, URZ ;  /* 0x00000004252f7290 */ /* 0x000fe2000fffe0ff */
[----:B------:R-:W-:Y:S11]  /*9300*/  BRA.U UP0, `(.L_x_139) ;  /* 0xffffffe100447547 */ /* 0x000ff6000b83ffff */
[----:B------:R-:W-:Y:S05]  /*9310*/  EXIT ;  /* 0x000000000000794d */ /* 0x000fea0003800000 */
.L_x_20:
[----:B------:R-:W-:Y:S07]  /*9320*/  MOV R0, UR33 ;  /* 0x0000002100007c02 */ /* 0x000fee0008000f00 */
.L_x_140:
[----:B-1----:R1:W3:Y:S02]  /*9330*/  SYNCS.PHASECHK.TRANS64.TRYWAIT P0, [R0+URZ+0x1b0], R5 ;  /* 0x0001b005000075a7 */ /* 0x0022e400080011ff */
[----:B---3--:R-:W-:Y:S05]  /*9340*/  @!P0 NANOSLEEP.SYNCS 0x989680 ;  /* 0x009896800000895d */ /* 0x008fea0003900000 */
[----:B------:R-:W3:Y:S02]  /*9350*/  @!P0 SYNCS.PHASECHK.TRANS64 P0, [R0+URZ+0x1b0], R5 ;  /* 0x0001b005000085a7 */ /* 0x000ee400080010ff */
[----:B---3--:R-:W-:Y:S05]  /*9360*/  @!P0 BRA `(.L_x_140) ;  /* 0xfffffffc00f08947 */ /* 0x008fea000383ffff */
[----:B------:R-:W-:Y:S05]  /*9370*/  BRA `(.L_x_19) ;  /* 0xffffff8c00587947 */ /* 0x000fea000383ffff */
.L_x_26:
[----:B------:R-:W-:Y:S07]  /*9380*/  MOV R0, UR25 ;  /* 0x0000001900007c02 */ /* 0x000fee0008000f00 */
.L_x_141:
[----:B-1----:R1:W2:Y:S02]  /*9390*/  SYNCS.PHASECHK.TRANS64.TRYWAIT P0, [R0+URZ+0x1b0], R5 ;  /* 0x0001b005000075a7 */ /* 0x0022a400080011ff */
[----:B--2---:R-:W-:Y:S05]  /*93a0*/  @!P0 NANOSLEEP.SYNCS 0x989680 ;  /* 0x009896800000895d */ /* 0x004fea0003900000 */
[----:B------:R-:W2:Y:S02]  /*93b0*/  @!P0 SYNCS.PHASECHK.TRANS64 P0, [R0+URZ+0x1b0], R5 ;  /* 0x0001b005000085a7 */ /* 0x000ea400080010ff */
[----:B--2---:R-:W-:Y:S05]  /*93c0*/  @!P0 BRA `(.L_x_141) ;  /* 0xfffffffc00f08947 */ /* 0x004fea000383ffff */
[----:B------:R-:W-:Y:S05]  /*93d0*/  BRA `(.L_x_25) ;  /* 0xffffff90006c7947 */ /* 0x000fea000383ffff */
.L_x_30:
[----:B------:R-:W-:-:S07]  /*93e0*/  MOV R0, UR36 ;  /* 0x0000002400007c02 */ /* 0x000fce0008000f00 */
.L_x_142:
[----:B-1----:R1:W2:Y:S02]  /*93f0*/  SYNCS.PHASECHK.TRANS64.TRYWAIT P0, [R0+URZ+0x380], R3 ;  /* 0x00038003000075a7 */ /* 0x0022a400080011ff */
[----:B--2---:R-:W-:Y:S05]  /*9400*/  @!P0 NANOSLEEP.SYNCS 0x989680 ;  /* 0x009896800000895d */ /* 0x004fea0003900000 */
[----:B------:R-:W2:Y:S02]  /*9410*/  @!P0 SYNCS.PHASECHK.TRANS64 P0, [R0+URZ+0x380], R3 ;  /* 0x00038003000085a7 */ /* 0x000ea400080010ff */
[----:B--2---:R-:W-:Y:S05]  /*9420*/  @!P0 BRA `(.L_x_142) ;  /* 0xfffffffc00f08947 */ /* 0x004fea000383ffff */
[----:B------:R-:W-:Y:S05]  /*9430*/  BRA `(.L_x_143) ;  /* 0xffffff9400247947 */ /* 0x000fea000383ffff */
.L_x_34:
[----:B------:R-:W-:-:S07]  /*9440*/  MOV R0, UR4 ;  /* 0x0000000400007c02 */ /* 0x000fce0008000f00 */
.L_x_144:
[----:B-1----:R1:W2:Y:S02]  /*9450*/  SYNCS.PHASECHK.TRANS64.TRYWAIT P0, [R0+URZ], R3 ;  /* 0x00000003000075a7 */ /* 0x0022a400080011ff */
[----:B--2---:R-:W-:Y:S05]  /*9460*/  @!P0 NANOSLEEP.SYNCS 0x989680 ;  /* 0x009896800000895d */ /* 0x004fea0003900000 */
[----:B------:R-:W2:Y:S02]  /*9470*/  @!P0 SYNCS.PHASECHK.TRANS64 P0, [R0+URZ], R3 ;  /* 0x00000003000085a7 */ /* 0x000ea400080010ff */
[----:B--2---:R-:W-:Y:S05]  /*9480*/  @!P0 BRA `(.L_x_144) ;  /* 0xfffffffc00f08947 */ /* 0x004fea000383ffff */
[----:B------:R-:W-:Y:S05]  /*9490*/  BRA `(.L_x_145) ;  /* 0xffffff9800b87947 */ /* 0x000fea000383ffff */
.L_x_35:
[----:B------:R-:W-:-:S07]  /*94a0*/  MOV R0, UR5 ;  /* 0x0000000500007c02 */ /* 0x000fce0008000f00 */
.L_x_146:
[----:B-1----:R1:W2:Y:S02]  /*94b0*/  SYNCS.PHASECHK.TRANS64.TRYWAIT P0, [R0+URZ], R3 ;  /* 0x00000003000075a7 */ /* 0x0022a400080011ff */
[----:B--2---:R-:W-:Y:S05]  /*94c0*/  @!P0 NANOSLEEP.SYNCS 0x989680 ;  /* 0x009896800000895d */ /* 0x004fea0003900000 */
[----:B------:R-:W2:Y:S02]  /*94d0*/  @!P0 SYNCS.PHASECHK.TRANS64 P0, [R0+URZ], R3 ;  /* 0x00000003000085a7 */ /* 0x000ea400080010ff */
[----:B--2---:R-:W-:Y:S05]  /*94e0*/  @!P0 BRA `(.L_x_146) ;  /* 0xfffffffc00f08947 */ /* 0x004fea000383ffff */
[----:B------:R-:W-:Y:S05]  /*94f0*/  BRA `(.L_x_147) ;  /* 0xffffff9800c87947 */ /* 0x000fea000383ffff */
.L_x_36:
[----:B------:R-:W-:-:S07]  /*9500*/  MOV R0, UR5 ;  /* 0x0000000500007c02 */ /* 0x000fce0008000f00 */
.L_x_148:
[----:B-1----:R1:W2:Y:S02]  /*9510*/  SYNCS.PHASECHK.TRANS64.TRYWAIT P0, [R0+URZ], R3 ;  /* 0x00000003000075a7 */ /* 0x0022a400080011ff */
[----:B--2---:R-:W-:Y:S05]  /*9520*/  @!P0 NANOSLEEP.SYNCS 0x989680 ;  /* 0x009896800000895d */ /* 0x004fea0003900000 */
[----:B------:R-:W2:Y:S02]  /*9530*/  @!P0 SYNCS.PHASECHK.TRANS64 P0, [R0+URZ], R3 ;  /* 0x00000003000085a7 */ /* 0x000ea400080010ff */
[----:B--2---:R-:W-:Y:S05]  /*9540*/  @!P0 BRA `(.L_x_148) ;  /* 0xfffffffc00f08947 */ /* 0x004fea000383ffff */
[----:B------:R-:W-:Y:S05]  /*9550*/  BRA `(.L_x_149) ;  /* 0xffffff9800d87947 */ /* 0x000fea000383ffff */
.L_x_37:
[----:B------:R-:W-:-:S07]  /*9560*/  MOV R0, UR5 ;  /* 0x0000000500007c02 */ /* 0x000fce0008000f00 */
.L_x_150:
[----:B-1----:R1:W2:Y:S02]  /*9570*/  SYNCS.PHASECHK.TRANS64.TRYWAIT P0, [R0+URZ], R3 ;  /* 0x00000003000075a7 */ /* 0x0022a400080011ff */
[----:B--2---:R-:W-:Y:S05]  /*9580*/  @!P0 NANOSLEEP.SYNCS 0x989680 ;  /* 0x009896800000895d */ /* 0x004fea0003900000 */
[----:B------:R-:W2:Y:S02]  /*9590*/  @!P0 SYNCS.PHASECHK.TRANS64 P0, [R0+URZ], R3 ;  /* 0x00000003000085a7 */ /* 0x000ea400080010ff */
[----:B--2---:R-:W-:Y:S05]  /*95a0*/  @!P0 BRA `(.L_x_150) ;  /* 0xfffffffc00f08947 */ /* 0x004fea000383ffff */
[----:B------:R-:W-:Y:S05]  /*95b0*/  BRA `(.L_x_151) ;  /* 0xffffff9800e87947 */ /* 0x000fea000383ffff */
.L_x_38:
[----:B------:R-:W-:-:S07]  /*95c0*/  MOV R0, UR5 ;  /* 0x0000000500007c02 */ /* 0x000fce0008000f00 */
.L_x_152:
[----:B-1----:R1:W2:Y:S02]  /*95d0*/  SYNCS.PHASECHK.TRANS64.TRYWAIT P0, [R0+URZ], R3 ;  /* 0x00000003000075a7 */ /* 0x0022a400080011ff */
[----:B--2---:R-:W-:Y:S05]  /*95e0*/  @!P0 NANOSLEEP.SYNCS 0x989680 ;  /* 0x009896800000895d */ /* 0x004fea0003900000 */
[----:B------:R-:W2:Y:S02]  /*95f0*/  @!P0 SYNCS.PHASECHK.TRANS64 P0, [R0+URZ], R3 ;  /* 0x00000003000085a7 */ /* 0x000ea400080010ff */
[----:B--2---:R-:W-:Y:S05]  /*9600*/  @!P0 BRA `(.L_x_152) ;  /* 0xfffffffc00f08947 */ /* 0x004fea000383ffff */
[----:B------:R-:W-:Y:S05]  /*9610*/  BRA `(.L_x_153) ;  /* 0xffffff9800f87947 */ /* 0x000fea000383ffff */
.L_x_39:
[----:B------:R-:W-:-:S07]  /*9620*/  MOV R0, UR5 ;  /* 0x0000000500007c02 */ /* 0x000fce0008000f00 */
.L_x_154:
[----:B-1----:R1:W2:Y:S02]  /*9630*/  SYNCS.PHASECHK.TRANS64.TRYWAIT P0, [R0+URZ], R3 ;  /* 0x00000003000075a7 */ /* 0x0022a400080011ff */
[----:B--2---:R-:W-:Y:S05]  /*9640*/  @!P0 NANOSLEEP.SYNCS 0x989680 ;  /* 0x009896800000895d */ /* 0x004fea0003900000 */
[----:B------:R-:W2:Y:S02]  /*9650*/  @!P0 SYNCS.PHASECHK.TRANS64 P0, [R0+URZ], R3 ;  /* 0x00000003000085a7 */ /* 0x000ea400080010ff */
[----:B--2---:R-:W-:Y:S05]  /*9660*/  @!P0 BRA `(.L_x_154) ;  /* 0xfffffffc00f08947 */ /* 0x004fea000383ffff */
[----:B------:R-:W-:Y:S05]  /*9670*/  BRA `(.L_x_155) ;  /* 0xffffff9c00087947 */ /* 0x000fea000383ffff */
.L_x_40:
[----:B------:R-:W-:-:S07]  /*9680*/  MOV R0, UR5 ;  /* 0x0000000500007c02 */ /* 0x000fce0008000f00 */
.L_x_156:
[----:B-1----:R1:W2:Y:S02]  /*9690*/  SYNCS.PHASECHK.TRANS64.TRYWAIT P0, [R0+URZ], R3 ;  /* 0x00000003000075a7 */ /* 0x0022a400080011ff */
[----:B--2---:R-:W-:Y:S05]  /*96a0*/  @!P0 NANOSLEEP.SYNCS 0x989680 ;  /* 0x009896800000895d */ /* 0x004fea0003900000 */
[----:B------:R-:W2:Y:S02]  /*96b0*/  @!P0 SYNCS.PHASECHK.TRANS64 P0, [R0+URZ], R3 ;  /* 0x00000003000085a7 */ /* 0x000ea400080010ff */
[----:B--2---:R-:W-:Y:S05]  /*96c0*/  @!P0 BRA `(.L_x_156) ;  /* 0xfffffffc00f08947 */ /* 0x004fea000383ffff */
[----:B------:R-:W-:Y:S05]  /*96d0*/  BRA `(.L_x_157) ;  /* 0xffffff9c00187947 */ /* 0x000fea000383ffff */
.L_x_41:
[----:B------:R-:W-:-:S07]  /*96e0*/  MOV R0, UR5 ;  /* 0x0000000500007c02 */ /* 0x000fce0008000f00 */
.L_x_158:
[----:B-1----:R1:W2:Y:S02]  /*96f0*/  SYNCS.PHASECHK.TRANS64.TRYWAIT P0, [R0+URZ], R3 ;  /* 0x00000003000075a7 */ /* 0x0022a400080011ff */
[----:B--2---:R-:W-:Y:S05]  /*9700*/  @!P0 NANOSLEEP.SYNCS 0x989680 ;  /* 0x009896800000895d */ /* 0x004fea0003900000 */
[----:B------:R-:W2:Y:S02]  /*9710*/  @!P0 SYNCS.PHASECHK.TRANS64 P0, [R0+URZ], R3 ;  /* 0x00000003000085a7 */ /* 0x000ea400080010ff */
[----:B--2---:R-:W-:Y:S05]  /*9720*/  @!P0 BRA `(.L_x_158) ;  /* 0xfffffffc00f08947 */ /* 0x004fea000383ffff */
[----:B------:R-:W-:Y:S05]  /*9730*/  BRA `(.L_x_159) ;  /* 0xffffff9c00287947 */ /* 0x000fea000383ffff */
.L_x_42:
[----:B------:R-:W-:-:S07]  /*9740*/  MOV R0, UR5 ;  /* 0x0000000500007c02 */ /* 0x000fce0008000f00 */
.L_x_160:
[----:B-1----:R1:W2:Y:S02]  /*9750*/  SYNCS.PHASECHK.TRANS64.TRYWAIT P0, [R0+URZ], R3 ;  /* 0x00000003000075a7 */ /* 0x0022a400080011ff */
[----:B--2---:R-:W-:Y:S05]  /*9760*/  @!P0 NANOSLEEP.SYNCS 0x989680 ;  /* 0x009896800000895d */ /* 0x004fea0003900000 */
[----:B------:R-:W2:Y:S02]  /*9770*/  @!P0 SYNCS.PHASECHK.TRANS64 P0, [R0+URZ], R3 ;  /* 0x00000003000085a7 */ /* 0x000ea400080010ff */
[----:B--2---:R-:W-:Y:S05]  /*9780*/  @!P0 BRA `(.L_x_160) ;  /* 0xfffffffc00f08947 */ /* 0x004fea000383ffff */
[----:B------:R-:W-:Y:S05]  /*9790*/  BRA `(.L_x_161) ;  /* 0xffffff9c00387947 */ /* 0x000fea000383ffff */
.L_x_43:
[----:B------:R-:W-:-:S07]  /*97a0*/  MOV R0, UR5 ;  /* 0x0000000500007c02 */ /* 0x000fce0008000f00 */
.L_x_162:
[----:B-1----:R1:W2:Y:S02]  /*97b0*/  SYNCS.PHASECHK.TRANS64.TRYWAIT P0, [R0+URZ], R3 ;  /* 0x00000003000075a7 */ /* 0x0022a400080011ff */
[----:B--2---:R-:W-:Y:S05]  /*97c0*/  @!P0 NANOSLEEP.SYNCS 0x989680 ;  /* 0x009896800000895d */ /* 0x004fea0003900000 */
[----:B------:R-:W2:Y:S02]  /*97d0*/  @!P0 SYNCS.PHASECHK.TRANS64 P0, [R0+URZ], R3 ;  /* 0x00000003000085a7 */ /* 0x000ea400080010ff */
[----:B--2---:R-:W-:Y:S05]  /*97e0*/  @!P0 BRA `(.L_x_162) ;  /* 0xfffffffc00f08947 */ /* 0x004fea000383ffff */
[----:B------:R-:W-:Y:S05]  /*97f0*/  BRA `(.L_x_163) ;  /* 0xffffff9c00487947 */ /* 0x000fea000383ffff */
.L_x_44:
[----:B------:R-:W-:-:S07]  /*9800*/  MOV R0, UR5 ;  /* 0x0000000500007c02 */ /* 0x000fce0008000f00 */
.L_x_164:
[----:B-1----:R1:W2:Y:S02]  /*9810*/  SYNCS.PHASECHK.TRANS64.TRYWAIT P0, [R0+URZ], R3 ;  /* 0x00000003000075a7 */ /* 0x0022a400080011ff */
[----:B--2---:R-:W-:Y:S05]  /*9820*/  @!P0 NANOSLEEP.SYNCS 0x989680 ;  /* 0x009896800000895d */ /* 0x004fea0003900000 */
[----:B------:R-:W2:Y:S02]  /*9830*/  @!P0 SYNCS.PHASECHK.TRANS64 P0, [R0+URZ], R3 ;  /* 0x00000003000085a7 */ /* 0x000ea400080010ff */
[----:B--2---:R-:W-:Y:S05]  /*9840*/  @!P0 BRA `(.L_x_164) ;  /* 0xfffffffc00f08947 */ /* 0x004fea000383ffff */
[----:B------:R-:W-:Y:S05]  /*9850*/  BRA `(.L_x_165) ;  /* 0xffffff9c00587947 */ /* 0x000fea000383ffff */
.L_x_45:
[----:B------:R-:W-:-:S07]  /*9860*/  MOV R0, UR5 ;  /* 0x0000000500007c02 */ /* 0x000fce0008000f00 */
.L_x_166:
[----:B-1----:R1:W2:Y:S02]  /*9870*/  SYNCS.PHASECHK.TRANS64.TRYWAIT P0, [R0+URZ], R3 ;  /* 0x00000003000075a7 */ /* 0x0022a400080011ff */
[----:B--2---:R-:W-:Y:S05]  /*9880*/  @!P0 NANOSLEEP.SYNCS 0x989680 ;  /* 0x009896800000895d */ /* 0x004fea0003900000 */
[----:B------:R-:W2:Y:S02]  /*9890*/  @!P0 SYNCS.PHASECHK.TRANS64 P0, [R0+URZ], R3 ;  /* 0x00000003000085a7 */ /* 0x000ea400080010ff */
[----:B--2---:R-:W-:Y:S05]  /*98a0*/  @!P0 BRA `(.L_x_166) ;  /* 0xfffffffc00f08947 */ /* 0x004fea000383ffff */
[----:B------:R-:W-:Y:S05]  /*98b0*/  BRA `(.L_x_167) ;  /* 0xffffff9c00687947 */ /* 0x000fea000383ffff */
.L_x_46:
[----:B------:R-:W-:-:S07]  /*98c0*/  MOV R0, UR5 ;  /* 0x0000000500007c02 */ /* 0x000fce0008000f00 */
.L_x_168:
[----:B-1----:R1:W2:Y:S02]  /*98d0*/  SYNCS.PHASECHK.TRANS64.TRYWAIT P0, [R0+URZ], R3 ;  /* 0x00000003000075a7 */ /* 0x0022a400080011ff */
[----:B--2---:R-:W-:Y:S05]  /*98e0*/  @!P0 NANOSLEEP.SYNCS 0x989680 ;  /* 0x009896800000895d */ /* 0x004fea0003900000 */
[----:B------:R-:W2:Y:S02]  /*98f0*/  @!P0 SYNCS.PHASECHK.TRANS64 P0, [R0+URZ], R3 ;  /* 0x00000003000085a7 */ /* 0x000ea400080010ff */
[----:B--2---:R-:W-:Y:S05]  /*9900*/  @!P0 BRA `(.L_x_168) ;  /* 0xfffffffc00f08947 */ /* 0x004fea000383ffff */
[----:B------:R-:W-:Y:S05]  /*9910*/  BRA `(.L_x_169) ;  /* 0xffffff9c00787947 */ /* 0x000fea000383ffff */
.L_x_47:
[----:B------:R-:W-:-:S07]  /*9920*/  MOV R0, UR5 ;  /* 0x0000000500007c02 */ /* 0x000fce0008000f00 */
.L_x_170:
[----:B-1----:R1:W2:Y:S02]  /*9930*/  SYNCS.PHASECHK.TRANS64.TRYWAIT P0, [R0+URZ], R3 ;  /* 0x00000003000075a7 */ /* 0x0022a400080011ff */
[----:B--2---:R-:W-:Y:S05]  /*9940*/  @!P0 NANOSLEEP.SYNCS 0x989680 ;  /* 0x009896800000895d */ /* 0x004fea0003900000 */
[----:B------:R-:W2:Y:S02]  /*9950*/  @!P0 SYNCS.PHASECHK.TRANS64 P0, [R0+URZ], R3 ;  /* 0x00000003000085a7 */ /* 0x000ea400080010ff */
[----:B--2---:R-:W-:Y:S05]  /*9960*/  @!P0 BRA `(.L_x_170) ;  /* 0xfffffffc00f08947 */ /* 0x004fea000383ffff */
[----:B------:R-:W-:Y:S05]  /*9970*/  BRA `(.L_x_171) ;  /* 0xffffff9c00887947 */ /* 0x000fea000383ffff */
.L_x_48:
[----:B------:R-:W-:-:S07]  /*9980*/  MOV R0, UR5 ;  /* 0x0000000500007c02 */ /* 0x000fce0008000f00 */
.L_x_172:
[----:B-1----:R1:W2:Y:S02]  /*9990*/  SYNCS.PHASECHK.TRANS64.TRYWAIT P0, [R0+URZ], R3 ;  /* 0x00000003000075a7 */ /* 0x0022a400080011ff */
[----:B--2---:R-:W-:Y:S05]  /*99a0*/  @!P0 NANOSLEEP.SYNCS 0x989680 ;  /* 0x009896800000895d */ /* 0x004fea0003900000 */
[----:B------:R-:W2:Y:S02]  /*99b0*/  @!P0 SYNCS.PHASECHK.TRANS64 P0, [R0+URZ], R3 ;  /* 0x00000003000085a7 */ /* 0x000ea400080010ff */
[----:B--2---:R-:W-:Y:S05]  /*99c0*/  @!P0 BRA `(.L_x_172) ;  /* 0xfffffffc00f08947 */ /* 0x004fea000383ffff */
[----:B------:R-:W-:Y:S05]  /*99d0*/  BRA `(.L_x_173) ;  /* 0xffffff9c00987947 */ /* 0x000fea000383ffff */
.L_x_49:
[----:B------:R-:W-:-:S07]  /*99e0*/  MOV R0, UR5 ;  /* 0x0000000500007c02 */ /* 0x000fce0008000f00 */
.L_x_174:
[----:B-1----:R1:W2:Y:S02]  /*99f0*/  SYNCS.PHASECHK.TRANS64.TRYWAIT P0, [R0+URZ], R3 ;  /* 0x00000003000075a7 */ /* 0x0022a400080011ff */
[----:B--2---:R-:W-:Y:S05]  /*9a00*/  @!P0 NANOSLEEP.SYNCS 0x989680 ;  /* 0x009896800000895d */ /* 0x004fea0003900000 */
[----:B------:R-:W2:Y:S02]  /*9a10*/  @!P0 SYNCS.PHASECHK.TRANS64 P0, [R0+URZ], R3 ;  /* 0x00000003000085a7 */ /* 0x000ea400080010ff */
[----:B--2---:R-:W-:Y:S05]  /*9a20*/  @!P0 BRA `(.L_x_174) ;  /* 0xfffffffc00f08947 */ /* 0x004fea000383ffff */
[----:B------:R-:W-:Y:S05]  /*9a30*/  BRA `(.L_x_175) ;  /* 0xffffff9c00a87947 */ /* 0x000fea000383ffff */
.L_x_50:
[----:B------:R-:W-:-:S07]  /*9a40*/  MOV R0, UR5 ;  /* 0x0000000500007c02 */ /* 0x000fce0008000f00 */
.L_x_176:
[----:B-1----:R1:W2:Y:S02]  /*9a50*/  SYNCS.PHASECHK.TRANS64.TRYWAIT P0, [R0+URZ], R3 ;  /* 0x00000003000075a7 */ /* 0x0022a400080011ff */
[----:B--2---:R-:W-:Y:S05]  /*9a60*/  @!P0 NANOSLEEP.SYNCS 0x989680 ;  /* 0x009896800000895d */ /* 0x004fea0003900000 */
[----:B------:R-:W2:Y:S02]  /*9a70*/  @!P0 SYNCS.PHASECHK.TRANS64 P0, [R0+URZ], R3 ;  /* 0x00000003000085a7 */ /* 0x000ea400080010ff */
[----:B--2---:R-:W-:Y:S05]  /*9a80*/  @!P0 BRA `(.L_x_176) ;  /* 0xfffffffc00f08947 */ /* 0x004fea000383ffff */
[----:B------:R-:W-:Y:S05]  /*9a90*/  BRA `(.L_x_177) ;  /* 0xffffff9c00b87947 */ /* 0x000fea000383ffff */
.L_x_51:
[----:B------:R-:W-:-:S07]  /*9aa0*/  MOV R0, UR5 ;  /* 0x0000000500007c02 */ /* 0x000fce0008000f00 */
.L_x_178:
[----:B-1----:R1:W2:Y:S02]  /*9ab0*/  SYNCS.PHASECHK.TRANS64.TRYWAIT P0, [R0+URZ], R3 ;  /* 0x00000003000075a7 */ /* 0x0022a400080011ff */
[----:B--2---:R-:W-:Y:S05]  /*9ac0*/  @!P0 NANOSLEEP.SYNCS 0x989680 ;  /* 0x009896800000895d */ /* 0x004fea0003900000 */
[----:B------:R-:W2:Y:S02]  /*9ad0*/  @!P0 SYNCS.PHASECHK.TRANS64 P0, [R0+URZ], R3 ;  /* 0x00000003000085a7 */ /* 0x000ea400080010ff */
[----:B--2---:R-:W-:Y:S05]  /*9ae0*/  @!P0 BRA `(.L_x_178) ;  /* 0xfffffffc00f08947 */ /* 0x004fea000383ffff */
[----:B------:R-:W-:Y:S05]  /*9af0*/  BRA `(.L_x_179) ;  /* 0xffffff9c00c87947 */ /* 0x000fea000383ffff */
.L_x_52:
[----:B------:R-:W-:-:S07]  /*9b00*/  MOV R0, UR5 ;  /* 0x0000000500007c02 */ /* 0x000fce0008000f00 */
.L_x_180:
[----:B-1----:R1:W2:Y:S02]  /*9b10*/  SYNCS.PHASECHK.TRANS64.TRYWAIT P0, [R0+URZ], R3 ;  /* 0x00000003000075a7 */ /* 0x0022a400080011ff */
[----:B--2---:R-:W-:Y:S05]  /*9b20*/  @!P0 NANOSLEEP.SYNCS 0x989680 ;  /* 0x009896800000895d */ /* 0x004fea0003900000 */
[----:B------:R-:W2:Y:S02]  /*9b30*/  @!P0 SYNCS.PHASECHK.TRANS64 P0, [R0+URZ], R3 ;  /* 0x00000003000085a7 */ /* 0x000ea400080010ff */
[----:B--2---:R-:W-:Y:S05]  /*9b40*/  @!P0 BRA `(.L_x_180) ;  /* 0xfffffffc00f08947 */ /* 0x004fea000383ffff */
[----:B------:R-:W-:Y:S05]  /*9b50*/  BRA `(.L_x_181) ;  /* 0xffffff9c00d87947 */ /* 0x000fea000383ffff */
.L_x_53:
[----:B------:R-:W-:-:S07]  /*9b60*/  MOV R0, UR5 ;  /* 0x0000000500007c02 */ /* 0x000fce0008000f00 */
.L_x_182:
[----:B-1----:R1:W2:Y:S02]  /*9b70*/  SYNCS.PHASECHK.TRANS64.TRYWAIT P0, [R0+URZ], R3 ;  /* 0x00000003000075a7 */ /* 0x0022a400080011ff */
[----:B--2---:R-:W-:Y:S05]  /*9b80*/  @!P0 NANOSLEEP.SYNCS 0x989680 ;  /* 0x009896800000895d */ /* 0x004fea0003900000 */
[----:B------:R-:W2:Y:S02]  /*9b90*/  @!P0 SYNCS.PHASECHK.TRANS64 P0, [R0+URZ], R3 ;  /* 0x00000003000085a7 */ /* 0x000ea400080010ff */
[----:B--2---:R-:W-:Y:S05]  /*9ba0*/  @!P0 BRA `(.L_x_182) ;  /* 0xfffffffc00f08947 */ /* 0x004fea000383ffff */
[----:B------:R-:W-:Y:S05]  /*9bb0*/  BRA `(.L_x_183) ;  /* 0xffffff9c00e87947 */ /* 0x000fea000383ffff */
.L_x_54:
[----:B------:R-:W-:-:S07]  /*9bc0*/  MOV R0, UR5 ;  /* 0x0000000500007c02 */ /* 0x000fce0008000f00 */
.L_x_184:
[----:B-1----:R1:W2:Y:S02]  /*9bd0*/  SYNCS.PHASECHK.TRANS64.TRYWAIT P0, [R0+URZ], R3 ;  /* 0x00000003000075a7 */ /* 0x0022a400080011ff */
[----:B--2---:R-:W-:Y:S05]  /*9be0*/  @!P0 NANOSLEEP.SYNCS 0x989680 ;  /* 0x009896800000895d */ /* 0x004fea0003900000 */
[----:B------:R-:W2:Y:S02]  /*9bf0*/  @!P0 SYNCS.PHASECHK.TRANS64 P0, [R0+URZ], R3 ;  /* 0x00000003000085a7 */ /* 0x000ea400080010ff */
[----:B--2---:R-:W-:Y:S05]  /*9c00*/  @!P0 BRA `(.L_x_184) ;  /* 0xfffffffc00f08947 */ /* 0x004fea000383ffff */
[----:B------:R-:W-:Y:S05]  /*9c10*/  BRA `(.L_x_185) ;  /* 0xffffff9c00f87947 */ /* 0x000fea000383ffff */
.L_x_55:
[----:B------:R-:W-:-:S07]  /*9c20*/  MOV R0, UR5 ;  /* 0x0000000500007c02 */ /* 0x000fce0008000f00 */
.L_x_186:
[----:B-1----:R1:W2:Y:S02]  /*9c30*/  SYNCS.PHASECHK.TRANS64.TRYWAIT P0, [R0+URZ], R3 ;  /* 0x00000003000075a7 */ /* 0x0022a400080011ff */
[----:B--2---:R-:W-:Y:S05]  /*9c40*/  @!P0 NANOSLEEP.SYNCS 0x989680 ;  /* 0x009896800000895d */ /* 0x004fea0003900000 */
[----:B------:R-:W2:Y:S02]  /*9c50*/  @!P0 SYNCS.PHASECHK.TRANS64 P0, [R0+URZ], R3 ;  /* 0x00000003000085a7 */ /* 0x000ea400080010ff */
[----:B--2---:R-:W-:Y:S05]  /*9c60*/  @!P0 BRA `(.L_x_186) ;  /* 0xfffffffc00f08947 */ /* 0x004fea000383ffff */
[----:B------:R-:W-:Y:S05]  /*9c70*/  BRA `(.L_x_187) ;  /* 0xffffffa000087947 */ /* 0x000fea000383ffff */
.L_x_56:
[----:B------:R-:W-:-:S07]  /*9c80*/  MOV R0, UR5 ;  /* 0x0000000500007c02 */ /* 0x000fce0008000f00 */
.L_x_188:
[----:B-1----:R1:W2:Y:S02]  /*9c90*/  SYNCS.PHASECHK.TRANS64.TRYWAIT P0, [R0+URZ], R3 ;  /* 0x00000003000075a7 */ /* 0x0022a400080011ff */
[----:B--2---:R-:W-:Y:S05]  /*9ca0*/  @!P0 NANOSLEEP.SYNCS 0x989680 ;  /* 0x009896800000895d */ /* 0x004fea0003900000 */
[----:B------:R-:W2:Y:S02]  /*9cb0*/  @!P0 SYNCS.PHASECHK.TRANS64 P0, [R0+URZ], R3 ;  /* 0x00000003000085a7 */ /* 0x000ea400080010ff */
[----:B--2---:R-:W-:Y:S05]  /*9cc0*/  @!P0 BRA `(.L_x_188) ;  /* 0xfffffffc00f08947 */ /* 0x004fea000383ffff */
[----:B------:R-:W-:Y:S05]  /*9cd0*/  BRA `(.L_x_189) ;  /* 0xffffffa000187947 */ /* 0x000fea000383ffff */
.L_x_57:
[----:B------:R-:W-:-:S07]  /*9ce0*/  MOV R0, UR5 ;  /* 0x0000000500007c02 */ /* 0x000fce0008000f00 */
.L_x_190:
[----:B-1----:R1:W2:Y:S02]  /*9cf0*/  SYNCS.PHASECHK.TRANS64.TRYWAIT P0, [R0+URZ], R3 ;  /* 0x00000003000075a7 */ /* 0x0022a400080011ff */
[----:B--2---:R-:W-:Y:S05]  /*9d00*/  @!P0 NANOSLEEP.SYNCS 0x989680 ;  /* 0x009896800000895d */ /* 0x004fea0003900000 */
[----:B------:R-:W2:Y:S02]  /*9d10*/  @!P0 SYNCS.PHASECHK.TRANS64 P0, [R0+URZ], R3 ;  /* 0x00000003000085a7 */ /* 0x000ea400080010ff */
[----:B--2---:R-:W-:Y:S05]  /*9d20*/  @!P0 BRA `(.L_x_190) ;  /* 0xfffffffc00f08947 */ /* 0x004fea000383ffff */
[----:B------:R-:W-:Y:S05]  /*9d30*/  BRA `(.L_x_191) ;  /* 0xffffffa000287947 */ /* 0x000fea000383ffff */
.L_x_58:
[----:B------:R-:W-:-:S07]  /*9d40*/  MOV R0, UR5 ;  /* 0x0000000500007c02 */ /* 0x000fce0008000f00 */
.L_x_192:
[----:B-1----:R1:W2:Y:S02]  /*9d50*/  SYNCS.PHASECHK.TRANS64.TRYWAIT P0, [R0+URZ], R3 ;  /* 0x00000003000075a7 */ /* 0x0022a400080011ff */
[----:B--2---:R-:W-:Y:S05]  /*9d60*/  @!P0 NANOSLEEP.SYNCS 0x989680 ;  /* 0x009896800000895d */ /* 0x004fea0003900000 */
[----:B------:R-:W2:Y:S02]  /*9d70*/  @!P0 SYNCS.PHASECHK.TRANS64 P0, [R0+URZ], R3 ;  /* 0x00000003000085a7 */ /* 0x000ea400080010ff */
[----:B--2---:R-:W-:Y:S05]  /*9d80*/  @!P0 BRA `(.L_x_192) ;  /* 0xfffffffc00f08947 */ /* 0x004fea000383ffff */
[----:B------:R-:W-:Y:S05]  /*9d90*/  BRA `(.L_x_193) ;  /* 0xffffffa000387947 */ /* 0x000fea000383ffff */
.L_x_59:
[----:B------:R-:W-:-:S07]  /*9da0*/  MOV R0, UR5 ;  /* 0x0000000500007c02 */ /* 0x000fce0008000f00 */
.L_x_194:
[----:B-1----:R1:W2:Y:S02]  /*9db0*/  SYNCS.PHASECHK.TRANS64.TRYWAIT P0, [R0+URZ], R3 ;  /* 0x00000003000075a7 */ /* 0x0022a400080011ff */
[----:B--2---:R-:W-:Y:S05]  /*9dc0*/  @!P0 NANOSLEEP.SYNCS 0x989680 ;  /* 0x009896800000895d */ /* 0x004fea0003900000 */
[----:B------:R-:W2:Y:S02]  /*9dd0*/  @!P0 SYNCS.PHASECHK.TRANS64 P0, [R0+URZ], R3 ;  /* 0x00000003000085a7 */ /* 0x000ea400080010ff */
[----:B--2---:R-:W-:Y:S05]  /*9de0*/  @!P0 BRA `(.L_x_194) ;  /* 0xfffffffc00f08947 */ /* 0x004fea000383ffff */
[----:B------:R-:W-:Y:S05]  /*9df0*/  BRA `(.L_x_195) ;  /* 0xffffffa000487947 */ /* 0x000fea000383ffff */
.L_x_60:
[----:B------:R-:W-:-:S07]  /*9e00*/  MOV R0, UR5 ;  /* 0x0000000500007c02 */ /* 0x000fce0008000f00 */
.L_x_196:
[----:B-1----:R1:W2:Y:S02]  /*9e10*/  SYNCS.PHASECHK.TRANS64.TRYWAIT P0, [R0+URZ], R3 ;  /* 0x00000003000075a7 */ /* 0x0022a400080011ff */
[----:B--2---:R-:W-:Y:S05]  /*9e20*/  @!P0 NANOSLEEP.SYNCS 0x989680 ;  /* 0x009896800000895d */ /* 0x004fea0003900000 */
[----:B------:R-:W2:Y:S02]  /*9e30*/  @!P0 SYNCS.PHASECHK.TRANS64 P0, [R0+URZ], R3 ;  /* 0x00000003000085a7 */ /* 0x000ea400080010ff */
[----:B--2---:R-:W-:Y:S05]  /*9e40*/  @!P0 BRA `(.L_x_196) ;  /* 0xfffffffc00f08947 */ /* 0x004fea000383ffff */
[----:B------:R-:W-:Y:S05]  /*9e50*/  BRA `(.L_x_197) ;  /* 0xffffffa000587947 */ /* 0x000fea000383ffff */
.L_x_61:
[----:B------:R-:W-:-:S07]  /*9e60*/  MOV R0, UR5 ;  /* 0x0000000500007c02 */ /* 0x000fce0008000f00 */
.L_x_198:
[----:B-1----:R1:W2:Y:S02]  /*9e70*/  SYNCS.PHASECHK.TRANS64.TRYWAIT P0, [R0+URZ], R3 ;  /* 0x00000003000075a7 */ /* 0x0022a400080011ff */
[----:B--2---:R-:W-:Y:S05]  /*9e80*/  @!P0 NANOSLEEP.SYNCS 0x989680 ;  /* 0x009896800000895d */ /* 0x004fea0003900000 */
[----:B------:R-:W2:Y:S02]  /*9e90*/  @!P0 SYNCS.PHASECHK.TRANS64 P0, [R0+URZ], R3 ;  /* 0x00000003000085a7 */ /* 0x000ea400080010ff */
[----:B--2---:R-:W-:Y:S05]  /*9ea0*/  @!P0 BRA `(.L_x_198) ;  /* 0xfffffffc00f08947 */ /* 0x004fea000383ffff */
[----:B------:R-:W-:Y:S05]  /*9eb0*/  BRA `(.L_x_199) ;  /* 0xffffffa000687947 */ /* 0x000fea000383ffff */
.L_x_62:
[----:B------:R-:W-:-:S07]  /*9ec0*/  MOV R0, UR5 ;  /* 0x0000000500007c02 */ /* 0x000fce0008000f00 */
.L_x_200:
[----:B-1----:R1:W2:Y:S02]  /*9ed0*/  SYNCS.PHASECHK.TRANS64.TRYWAIT P0, [R0+URZ], R3 ;  /* 0x00000003000075a7 */ /* 0x0022a400080011ff */
[----:B--2---:R-:W-:Y:S05]  /*9ee0*/  @!P0 NANOSLEEP.SYNCS 0x989680 ;  /* 0x009896800000895d */ /* 0x004fea0003900000 */
[----:B------:R-:W2:Y:S02]  /*9ef0*/  @!P0 SYNCS.PHASECHK.TRANS64 P0, [R0+URZ], R3 ;  /* 0x00000003000085a7 */ /* 0x000ea400080010ff */
[----:B--2---:R-:W-:Y:S05]  /*9f00*/  @!P0 BRA `(.L_x_200) ;  /* 0xfffffffc00f08947 */ /* 0x004fea000383ffff */
[----:B------:R-:W-:Y:S05]  /*9f10*/  BRA `(.L_x_201) ;  /* 0xffffffa000787947 */ /* 0x000fea000383ffff */
.L_x_63:
[----:B------:R-:W-:-:S07]  /*9f20*/  MOV R0, UR5 ;  /* 0x0000000500007c02 */ /* 0x000fce0008000f00 */
.L_x_202:
[----:B-1----:R1:W2:Y:S02]  /*9f30*/  SYNCS.PHASECHK.TRANS64.TRYWAIT P0, [R0+URZ], R3 ;  /* 0x00000003000075a7 */ /* 0x0022a400080011ff */
[----:B--2---:R-:W-:Y:S05]  /*9f40*/  @!P0 NANOSLEEP.SYNCS 0x989680 ;  /* 0x009896800000895d */ /* 0x004fea0003900000 */
[----:B------:R-:W2:Y:S02]  /*9f50*/  @!P0 SYNCS.PHASECHK.TRANS64 P0, [R0+URZ], R3 ;  /* 0x00000003000085a7 */ /* 0x000ea400080010ff */
[----:B--2---:R-:W-:Y:S05]  /*9f60*/  @!P0 BRA `(.L_x_202) ;  /* 0xfffffffc00f08947 */ /* 0x004fea000383ffff */
[----:B------:R-:W-:Y:S05]  /*9f70*/  BRA `(.L_x_203) ;  /* 0xffffffa000887947 */ /* 0x000fea000383ffff */
.L_x_64:
[----:B------:R-:W-:-:S07]  /*9f80*/  MOV R0, UR5 ;  /* 0x0000000500007c02 */ /* 0x000fce0008000f00 */
.L_x_204:
[----:B-1----:R1:W2:Y:S02]  /*9f90*/  SYNCS.PHASECHK.TRANS64.TRYWAIT P0, [R0+URZ], R3 ;  /* 0x00000003000075a7 */ /* 0x0022a400080011ff */
[----:B--2---:R-:W-:Y:S05]  /*9fa0*/  @!P0 NANOSLEEP.SYNCS 0x989680 ;  /* 0x009896800000895d */ /* 0x004fea0003900000 */
[----:B------:R-:W2:Y:S02]  /*9fb0*/  @!P0 SYNCS.PHASECHK.TRANS64 P0, [R0+URZ], R3 ;  /* 0x00000003000085a7 */ /* 0x000ea400080010ff */
[----:B--2---:R-:W-:Y:S05]  /*9fc0*/  @!P0 BRA `(.L_x_204) ;  /* 0xfffffffc00f08947 */ /* 0x004fea000383ffff */
[----:B------:R-:W-:Y:S05]  /*9fd0*/  BRA `(.L_x_205) ;  /* 0xffffffa000987947 */ /* 0x000fea000383ffff */
.L_x_65:
[----:B------:R-:W-:-:S07]  /*9fe0*/  MOV R0, UR5 ;  /* 0x0000000500007c02 */ /* 0x000fce0008000f00 */
.L_x_206:
[----:B-1----:R1:W2:Y:S02]  /*9ff0*/  SYNCS.PHASECHK.TRANS64.TRYWAIT P0, [R0+URZ], R3 ;  /* 0x00000003000075a7 */ /* 0x0022a400080011ff */
[----:B--2---:R-:W-:Y:S05]  /*a000*/  @!P0 NANOSLEEP.SYNCS 0x989680 ;  /* 0x009896800000895d */ /* 0x004fea0003900000 */
[----:B------:R-:W2:Y:S02]  /*a010*/  @!P0 SYNCS.PHASECHK.TRANS64 P0, [R0+URZ], R3 ;  /* 0x00000003000085a7 */ /* 0x000ea400080010ff */
[----:B--2---:R-:W-:Y:S05]  /*a020*/  @!P0 BRA `(.L_x_206) ;  /* 0xfffffffc00f08947 */ /* 0x004fea000383ffff */
[----:B------:R-:W-:Y:S05]  /*a030*/  BRA `(.L_x_207) ;  /* 0xffffffa000a87947 */ /* 0x000fea000383ffff */
.L_x_66:
[----:B------:R-:W-:-:S07]  /*a040*/  MOV R0, UR5 ;  /* 0x0000000500007c02 */ /* 0x000fce0008000f00 */
.L_x_208:
[----:B-1----:R1:W2:Y:S02]  /*a050*/  SYNCS.PHASECHK.TRANS64.TRYWAIT P0, [R0+URZ], R3 ;  /* 0x00000003000075a7 */ /* 0x0022a400080011ff */
[----:B--2---:R-:W-:Y:S05]  /*a060*/  @!P0 NANOSLEEP.SYNCS 0x989680 ;  /* 0x009896800000895d */ /* 0x004fea0003900000 */
[----:B------:R-:W2:Y:S02]  /*a070*/  @!P0 SYNCS.PHASECHK.TRANS64 P0, [R0+URZ], R3 ;  /* 0x00000003000085a7 */ /* 0x000ea400080010ff */
[----:B--2---:R-:W-:Y:S05]  /*a080*/  @!P0 BRA `(.L_x_208) ;  /* 0xfffffffc00f08947 */ /* 0x004fea000383ffff */
[----:B------:R-:W-:Y:S05]  /*a090*/  BRA `(.L_x_209) ;  /* 0xffffffa000b87947 */ /* 0x000fea000383ffff */
.L_x_67:
[----:B------:R-:W-:-:S07]  /*a0a0*/  MOV R0, UR5 ;  /* 0x0000000500007c02 */ /* 0x000fce0008000f00 */
.L_x_210:
[----:B-1----:R1:W2:Y:S02]  /*a0b0*/  SYNCS.PHASECHK.TRANS64.TRYWAIT P0, [R0+URZ], R3 ;  /* 0x00000003000075a7 */ /* 0x0022a400080011ff */
[----:B--2---:R-:W-:Y:S05]  /*a0c0*/  @!P0 NANOSLEEP.SYNCS 0x989680 ;  /* 0x009896800000895d */ /* 0x004fea0003900000 */
[----:B------:R-:W2:Y:S02]  /*a0d0*/  @!P0 SYNCS.PHASECHK.TRANS64 P0, [R0+URZ], R3 ;  /* 0x00000003000085a7 */ /* 0x000ea400080010ff */
[----:B--2---:R-:W-:Y:S05]  /*a0e0*/  @!P0 BRA `(.L_x_210) ;  /* 0xfffffffc00f08947 */ /* 0x004fea000383ffff */
[----:B------:R-:W-:Y:S05]  /*a0f0*/  BRA `(.L_x_211) ;  /* 0xffffffa000c87947 */ /* 0x000fea000383ffff */
.L_x_68:
[----:B------:R-:W-:-:S07]  /*a100*/  MOV R0, UR5 ;  /* 0x0000000500007c02 */ /* 0x000fce0008000f00 */
.L_x_212:
[----:B-1----:R1:W2:Y:S02]  /*a110*/  SYNCS.PHASECHK.TRANS64.TRYWAIT P0, [R0+URZ], R3 ;  /* 0x00000003000075a7 */ /* 0x0022a400080011ff */
[----:B--2---:R-:W-:Y:S05]  /*a120*/  @!P0 NANOSLEEP.SYNCS 0x989680 ;  /* 0x009896800000895d */ /* 0x004fea0003900000 */
[----:B------:R-:W2:Y:S02]  /*a130*/  @!P0 SYNCS.PHASECHK.TRANS64 P0, [R0+URZ], R3 ;  /* 0x00000003000085a7 */ /* 0x000ea400080010ff */
[----:B--2---:R-:W-:Y:S05]  /*a140*/  @!P0 BRA `(.L_x_212) ;  /* 0xfffffffc00f08947 */ /* 0x004fea000383ffff */
[----:B------:R-:W-:Y:S05]  /*a150*/  BRA `(.L_x_213) ;  /* 0xffffffa000d87947 */ /* 0x000fea000383ffff */
.L_x_69:
[----:B------:R-:W-:-:S07]  /*a160*/  MOV R0, UR5 ;  /* 0x0000000500007c02 */ /* 0x000fce0008000f00 */
.L_x_214:
[----:B-1----:R1:W2:Y:S02]  /*a170*/  SYNCS.PHASECHK.TRANS64.TRYWAIT P0, [R0+URZ], R3 ;  /* 0x00000003000075a7 */ /* 0x0022a400080011ff */
[----:B--2---:R-:W-:Y:S05]  /*a180*/  @!P0 NANOSLEEP.SYNCS 0x989680 ;  /* 0x009896800000895d */ /* 0x004fea0003900000 */
[----:B------:R-:W2:Y:S02]  /*a190*/  @!P0 SYNCS.PHASECHK.TRANS64 P0, [R0+URZ], R3 ;  /* 0x00000003000085a7 */ /* 0x000ea400080010ff */
[----:B--2---:R-:W-:Y:S05]  /*a1a0*/  @!P0 BRA `(.L_x_214) ;  /* 0xfffffffc00f08947 */ /* 0x004fea000383ffff */
[----:B------:R-:W-:Y:S05]  /*a1b0*/  BRA `(.L_x_215) ;  /* 0xffffffa000e87947 */ /* 0x000fea000383ffff */
.L_x_70:
[----:B------:R-:W-:-:S07]  /*a1c0*/  MOV R0, UR5 ;  /* 0x0000000500007c02 */ /* 0x000fce0008000f00 */
.L_x_216:
[----:B-1----:R1:W2:Y:S02]  /*a1d0*/  SYNCS.PHASECHK.TRANS64.TRYWAIT P0, [R0+URZ], R3 ;  /* 0x00000003000075a7 */ /* 0x0022a400080011ff */
[----:B--2---:R-:W-:Y:S05]  /*a1e0*/  @!P0 NANOSLEEP.SYNCS 0x989680 ;  /* 0x009896800000895d */ /* 0x004fea0003900000 */
[----:B------:R-:W2:Y:S02]  /*a1f0*/  @!P0 SYNCS.PHASECHK.TRANS64 P0, [R0+URZ], R3 ;  /* 0x00000003000085a7 */ /* 0x000ea400080010ff */
[----:B--2---:R-:W-:Y:S05]  /*a200*/  @!P0 BRA `(.L_x_216) ;  /* 0xfffffffc00f08947 */ /* 0x004fea000383ffff */
[----:B------:R-:W-:Y:S05]  /*a210*/  BRA `(.L_x_217) ;  /* 0xffffffa000f87947 */ /* 0x000fea000383ffff */
.L_x_71:
[----:B------:R-:W-:-:S07]  /*a220*/  MOV R0, UR5 ;  /* 0x0000000500007c02 */ /* 0x000fce0008000f00 */
.L_x_218:
[----:B-1----:R1:W2:Y:S02]  /*a230*/  SYNCS.PHASECHK.TRANS64.TRYWAIT P0, [R0+URZ], R3 ;  /* 0x00000003000075a7 */ /* 0x0022a400080011ff */
[----:B--2---:R-:W-:Y:S05]  /*a240*/  @!P0 NANOSLEEP.SYNCS 0x989680 ;  /* 0x009896800000895d */ /* 0x004fea0003900000 */
[----:B------:R-:W2:Y:S02]  /*a250*/  @!P0 SYNCS.PHASECHK.TRANS64 P0, [R0+URZ], R3 ;  /* 0x00000003000085a7 */ /* 0x000ea400080010ff */
[----:B--2---:R-:W-:Y:S05]  /*a260*/  @!P0 BRA `(.L_x_218) ;  /* 0xfffffffc00f08947 */ /* 0x004fea000383ffff */
[----:B------:R-:W-:Y:S05]  /*a270*/  BRA `(.L_x_219) ;  /* 0xffffffa400087947 */ /* 0x000fea000383ffff */
.L_x_72:
[----:B------:R-:W-:-:S07]  /*a280*/  MOV R0, UR5 ;  /* 0x0000000500007c02 */ /* 0x000fce0008000f00 */
.L_x_220:
[----:B-1----:R1:W2:Y:S02]  /*a290*/  SYNCS.PHASECHK.TRANS64.TRYWAIT P0, [R0+URZ], R3 ;  /* 0x00000003000075a7 */ /* 0x0022a400080011ff */
[----:B--2---:R-:W-:Y:S05]  /*a2a0*/  @!P0 NANOSLEEP.SYNCS 0x989680 ;  /* 0x009896800000895d */ /* 0x004fea0003900000 */
[----:B------:R-:W2:Y:S02]  /*a2b0*/  @!P0 SYNCS.PHASECHK.TRANS64 P0, [R0+URZ], R3 ;  /* 0x00000003000085a7 */ /* 0x000ea400080010ff */
[----:B--2---:R-:W-:Y:S05]  /*a2c0*/  @!P0 BRA `(.L_x_220) ;  /* 0xfffffffc00f08947 */ /* 0x004fea000383ffff */
[----:B------:R-:W-:Y:S05]  /*a2d0*/  BRA `(.L_x_221) ;  /* 0xffffffa400187947 */ /* 0x000fea000383ffff */
.L_x_73:
[----:B------:R-:W-:-:S07]  /*a2e0*/  MOV R0, UR5 ;  /* 0x0000000500007c02 */ /* 0x000fce0008000f00 */
.L_x_222:
[----:B-1----:R1:W2:Y:S02]  /*a2f0*/  SYNCS.PHASECHK.TRANS64.TRYWAIT P0, [R0+URZ], R3 ;  /* 0x00000003000075a7 */ /* 0x0022a400080011ff */
[----:B--2---:R-:W-:Y:S05]  /*a300*/  @!P0 NANOSLEEP.SYNCS 0x989680 ;  /* 0x009896800000895d */ /* 0x004fea0003900000 */
[----:B------:R-:W2:Y:S02]  /*a310*/  @!P0 SYNCS.PHASECHK.TRANS64 P0, [R0+URZ], R3 ;  /* 0x00000003000085a7 */ /* 0x000ea400080010ff */
[----:B--2---:R-:W-:Y:S05]  /*a320*/  @!P0 BRA `(.L_x_222) ;  /* 0xfffffffc00f08947 */ /* 0x004fea000383ffff */
[----:B------:R-:W-:Y:S05]  /*a330*/  BRA `(.L_x_223) ;  /* 0xffffffa400287947 */ /* 0x000fea000383ffff */
.L_x_74:
[----:B------:R-:W-:-:S07]  /*a340*/  MOV R0, UR5 ;  /* 0x0000000500007c02 */ /* 0x000fce0008000f00 */
.L_x_224:
[----:B-1----:R1:W2:Y:S02]  /*a350*/  SYNCS.PHASECHK.TRANS64.TRYWAIT P0, [R0+URZ], R3 ;  /* 0x00000003000075a7 */ /* 0x0022a400080011ff */
[----:B--2---:R-:W-:Y:S05]  /*a360*/  @!P0 NANOSLEEP.SYNCS 0x989680 ;  /* 0x009896800000895d */ /* 0x004fea0003900000 */
[----:B------:R-:W2:Y:S02]  /*a370*/  @!P0 SYNCS.PHASECHK.TRANS64 P0, [R0+URZ], R3 ;  /* 0x00000003000085a7 */ /* 0x000ea400080010ff */
[----:B--2---:R-:W-:Y:S05]  /*a380*/  @!P0 BRA `(.L_x_224) ;  /* 0xfffffffc00f08947 */ /* 0x004fea000383ffff */
[----:B------:R-:W-:Y:S05]  /*a390*/  BRA `(.L_x_225) ;  /* 0xffffffa400387947 */ /* 0x000fea000383ffff */
.L_x_75:
[----:B------:R-:W-:-:S07]  /*a3a0*/  MOV R0, UR5 ;  /* 0x0000000500007c02 */ /* 0x000fce0008000f00 */
.L_x_226:
[----:B-1----:R1:W2:Y:S02]  /*a3b0*/  SYNCS.PHASECHK.TRANS64.TRYWAIT P0, [R0+URZ], R3 ;  /* 0x00000003000075a7 */ /* 0x0022a400080011ff */
[----:B--2---:R-:W-:Y:S05]  /*a3c0*/  @!P0 NANOSLEEP.SYNCS 0x989680 ;  /* 0x009896800000895d */ /* 0x004fea0003900000 */
[----:B------:R-:W2:Y:S02]  /*a3d0*/  @!P0 SYNCS.PHASECHK.TRANS64 P0, [R0+URZ], R3 ;  /* 0x00000003000085a7 */ /* 0x000ea400080010ff */
[----:B--2---:R-:W-:Y:S05]  /*a3e0*/  @!P0 BRA `(.L_x_226) ;  /* 0xfffffffc00f08947 */ /* 0x004fea000383ffff */
[----:B------:R-:W-:Y:S05]  /*a3f0*/  BRA `(.L_x_227) ;  /* 0xffffffa400487947 */ /* 0x000fea000383ffff */
.L_x_76:
[----:B------:R-:W-:-:S07]  /*a400*/  MOV R0, UR5 ;  /* 0x0000000500007c02 */ /* 0x000fce0008000f00 */
.L_x_228:
[----:B-1----:R1:W2:Y:S02]  /*a410*/  SYNCS.PHASECHK.TRANS64.TRYWAIT P0, [R0+URZ], R3 ;  /* 0x00000003000075a7 */ /* 0x0022a400080011ff */
[----:B--2---:R-:W-:Y:S05]  /*a420*/  @!P0 NANOSLEEP.SYNCS 0x989680 ;  /* 0x009896800000895d */ /* 0x004fea0003900000 */
[----:B------:R-:W2:Y:S02]  /*a430*/  @!P0 SYNCS.PHASECHK.TRANS64 P0, [R0+URZ], R3 ;  /* 0x00000003000085a7 */ /* 0x000ea400080010ff */
[----:B--2---:R-:W-:Y:S05]  /*a440*/  @!P0 BRA `(.L_x_228) ;  /* 0xfffffffc00f08947 */ /* 0x004fea000383ffff */
[----:B------:R-:W-:Y:S05]  /*a450*/  BRA `(.L_x_229) ;  /* 0xffffffa400587947 */ /* 0x000fea000383ffff */
.L_x_77:
[----:B------:R-:W-:-:S07]  /*a460*/  MOV R0, UR5 ;  /* 0x0000000500007c02 */ /* 0x000fce0008000f00 */
.L_x_230:
[----:B-1----:R1:W2:Y:S02]  /*a470*/  SYNCS.PHASECHK.TRANS64.TRYWAIT P0, [R0+URZ], R3 ;  /* 0x00000003000075a7 */ /* 0x0022a400080011ff */
[----:B--2---:R-:W-:Y:S05]  /*a480*/  @!P0 NANOSLEEP.SYNCS 0x989680 ;  /* 0x009896800000895d */ /* 0x004fea0003900000 */
[----:B------:R-:W2:Y:S02]  /*a490*/  @!P0 SYNCS.PHASECHK.TRANS64 P0, [R0+URZ], R3 ;  /* 0x00000003000085a7 */ /* 0x000ea400080010ff */
[----:B--2---:R-:W-:Y:S05]  /*a4a0*/  @!P0 BRA `(.L_x_230) ;  /* 0xfffffffc00f08947 */ /* 0x004fea000383ffff */
[----:B------:R-:W-:Y:S05]  /*a4b0*/  BRA `(.L_x_231) ;  /* 0xffffffa400687947 */ /* 0x000fea000383ffff */
.L_x_78:
[----:B------:R-:W-:-:S07]  /*a4c0*/  MOV R0, UR5 ;  /* 0x0000000500007c02 */ /* 0x000fce0008000f00 */
.L_x_232:
[----:B-1----:R1:W2:Y:S02]  /*a4d0*/  SYNCS.PHASECHK.TRANS64.TRYWAIT P0, [R0+URZ], R3 ;  /* 0x00000003000075a7 */ /* 0x0022a400080011ff */
[----:B--2---:R-:W-:Y:S05]  /*a4e0*/  @!P0 NANOSLEEP.SYNCS 0x989680 ;  /* 0x009896800000895d */ /* 0x004fea0003900000 */
[----:B------:R-:W2:Y:S02]  /*a4f0*/  @!P0 SYNCS.PHASECHK.TRANS64 P0, [R0+URZ], R3 ;  /* 0x00000003000085a7 */ /* 0x000ea400080010ff */
[----:B--2---:R-:W-:Y:S05]  /*a500*/  @!P0 BRA `(.L_x_232) ;  /* 0xfffffffc00f08947 */ /* 0x004fea000383ffff */
[----:B------:R-:W-:Y:S05]  /*a510*/  BRA `(.L_x_233) ;  /* 0xffffffa400787947 */ /* 0x000fea000383ffff */
.L_x_79:
[----:B------:R-:W-:-:S07]  /*a520*/  MOV R0, UR5 ;  /* 0x0000000500007c02 */ /* 0x000fce0008000f00 */
.L_x_234:
[----:B-1----:R1:W2:Y:S02]  /*a530*/  SYNCS.PHASECHK.TRANS64.TRYWAIT P0, [R0+URZ], R3 ;  /* 0x00000003000075a7 */ /* 0x0022a400080011ff */
[----:B--2---:R-:W-:Y:S05]  /*a540*/  @!P0 NANOSLEEP.SYNCS 0x989680 ;  /* 0x009896800000895d */ /* 0x004fea0003900000 */
[----:B------:R-:W2:Y:S02]  /*a550*/  @!P0 SYNCS.PHASECHK.TRANS64 P0, [R0+URZ], R3 ;  /* 0x00000003000085a7 */ /* 0x000ea400080010ff */
[----:B--2---:R-:W-:Y:S05]  /*a560*/  @!P0 BRA `(.L_x_234) ;  /* 0xfffffffc00f08947 */ /* 0x004fea000383ffff */
[----:B------:R-:W-:Y:S05]  /*a570*/  BRA `(.L_x_235) ;  /* 0xffffffa400887947 */ /* 0x000fea000383ffff */
.L_x_80:
[----:B------:R-:W-:-:S07]  /*a580*/  MOV R0, UR5 ;  /* 0x0000000500007c02 */ /* 0x000fce0008000f00 */
.L_x_236:
[----:B-1----:R1:W2:Y:S02]  /*a590*/  SYNCS.PHASECHK.TRANS64.TRYWAIT P0, [R0+URZ], R3 ;  /* 0x00000003000075a7 */ /* 0x0022a400080011ff */
[----:B--2---:R-:W-:Y:S05]  /*a5a0*/  @!P0 NANOSLEEP.SYNCS 0x989680 ;  /* 0x009896800000895d */ /* 0x004fea0003900000 */
[----:B------:R-:W2:Y:S02]  /*a5b0*/  @!P0 SYNCS.PHASECHK.TRANS64 P0, [R0+URZ], R3 ;  /* 0x00000003000085a7 */ /* 0x000ea400080010ff */
[----:B--2---:R-:W-:Y:S05]  /*a5c0*/  @!P0 BRA `(.L_x_236) ;  /* 0xfffffffc00f08947 */ /* 0x004fea000383ffff */
[----:B------:R-:W-:Y:S05]  /*a5d0*/  BRA `(.L_x_237) ;  /* 0xffffffa400987947 */ /* 0x000fea000383ffff */
.L_x_81:
[----:B------:R-:W-:-:S07]  /*a5e0*/  MOV R0, UR5 ;  /* 0x0000000500007c02 */ /* 0x000fce0008000f00 */
.L_x_238:
[----:B-1----:R1:W2:Y:S02]  /*a5f0*/  SYNCS.PHASECHK.TRANS64.TRYWAIT P0, [R0+URZ], R3 ;  /* 0x00000003000075a7 */ /* 0x0022a400080011ff */
[----:B--2---:R-:W-:Y:S05]  /*a600*/  @!P0 NANOSLEEP.SYNCS 0x989680 ;  /* 0x009896800000895d */ /* 0x004fea0003900000 */
[----:B------:R-:W2:Y:S02]  /*a610*/  @!P0 SYNCS.PHASECHK.TRANS64 P0, [R0+URZ], R3 ;  /* 0x00000003000085a7 */ /* 0x000ea400080010ff */
[----:B--2---:R-:W-:Y:S05]  /*a620*/  @!P0 BRA `(.L_x_238) ;  /* 0xfffffffc00f08947 */ /* 0x004fea000383ffff */
[----:B------:R-:W-:Y:S05]  /*a630*/  BRA `(.L_x_239) ;  /* 0xffffffa400a87947 */ /* 0x000fea000383ffff */
.L_x_82:
[----:B------:R-:W-:-:S07]  /*a640*/  MOV R0, UR5 ;  /* 0x0000000500007c02 */ /* 0x000fce0008000f00 */
.L_x_240:
[----:B-1----:R1:W2:Y:S02]  /*a650*/  SYNCS.PHASECHK.TRANS64.TRYWAIT P0, [R0+URZ], R3 ;  /* 0x00000003000075a7 */ /* 0x0022a400080011ff */
[----:B--2---:R-:W-:Y:S05]  /*a660*/  @!P0 NANOSLEEP.SYNCS 0x989680 ;  /* 0x009896800000895d */ /* 0x004fea0003900000 */
[----:B------:R-:W2:Y:S02]  /*a670*/  @!P0 SYNCS.PHASECHK.TRANS64 P0, [R0+URZ], R3 ;  /* 0x00000003000085a7 */ /* 0x000ea400080010ff */
[----:B--2---:R-:W-:Y:S05]  /*a680*/  @!P0 BRA `(.L_x_240) ;  /* 0xfffffffc00f08947 */ /* 0x004fea000383ffff */
[----:B------:R-:W-:Y:S05]  /*a690*/  BRA `(.L_x_241) ;  /* 0xffffffa400b87947 */ /* 0x000fea000383ffff */
.L_x_83:
[----:B------:R-:W-:-:S07]  /*a6a0*/  MOV R0, UR5 ;  /* 0x0000000500007c02 */ /* 0x000fce0008000f00 */
.L_x_242:
[----:B-1----:R1:W2:Y:S02]  /*a6b0*/  SYNCS.PHASECHK.TRANS64.TRYWAIT P0, [R0+URZ], R3 ;  /* 0x00000003000075a7 */ /* 0x0022a400080011ff */
[----:B--2---:R-:W-:Y:S05]  /*a6c0*/  @!P0 NANOSLEEP.SYNCS 0x989680 ;  /* 0x009896800000895d */ /* 0x004fea0003900000 */
[----:B------:R-:W2:Y:S02]  /*a6d0*/  @!P0 SYNCS.PHASECHK.TRANS64 P0, [R0+URZ], R3 ;  /* 0x00000003000085a7 */ /* 0x000ea400080010ff */
[----:B--2---:R-:W-:Y:S05]  /*a6e0*/  @!P0 BRA `(.L_x_242) ;  /* 0xfffffffc00f08947 */ /* 0x004fea000383ffff */
[----:B------:R-:W-:Y:S05]  /*a6f0*/  BRA `(.L_x_243) ;  /* 0xffffffa400c87947 */ /* 0x000fea000383ffff */
.L_x_84:
[----:B------:R-:W-:-:S07]  /*a700*/  MOV R0, UR5 ;  /* 0x0000000500007c02 */ /* 0x000fce0008000f00 */
.L_x_244:
[----:B-1----:R1:W2:Y:S02]  /*a710*/  SYNCS.PHASECHK.TRANS64.TRYWAIT P0, [R0+URZ], R3 ;  /* 0x00000003000075a7 */ /* 0x0022a400080011ff */
[----:B--2---:R-:W-:Y:S05]  /*a720*/  @!P0 NANOSLEEP.SYNCS 0x989680 ;  /* 0x009896800000895d */ /* 0x004fea0003900000 */
[----:B------:R-:W2:Y:S02]  /*a730*/  @!P0 SYNCS.PHASECHK.TRANS64 P0, [R0+URZ], R3 ;  /* 0x00000003000085a7 */ /* 0x000ea400080010ff */
[----:B--2---:R-:W-:Y:S05]  /*a740*/  @!P0 BRA `(.L_x_244) ;  /* 0xfffffffc00f08947 */ /* 0x004fea000383ffff */
[----:B------:R-:W-:Y:S05]  /*a750*/  BRA `(.L_x_245) ;  /* 0xffffffa400d87947 */ /* 0x000fea000383ffff */
.L_x_85:
[----:B------:R-:W-:-:S07]  /*a760*/  MOV R0, UR5 ;  /* 0x0000000500007c02 */ /* 0x000fce0008000f00 */
.L_x_246:
[----:B-1----:R1:W2:Y:S02]  /*a770*/  SYNCS.PHASECHK.TRANS64.TRYWAIT P0, [R0+URZ], R3 ;  /* 0x00000003000075a7 */ /* 0x0022a400080011ff */
[----:B--2---:R-:W-:Y:S05]  /*a780*/  @!P0 NANOSLEEP.SYNCS 0x989680 ;  /* 0x009896800000895d */ /* 0x004fea0003900000 */
[----:B------:R-:W2:Y:S02]  /*a790*/  @!P0 SYNCS.PHASECHK.TRANS64 P0, [R0+URZ], R3 ;  /* 0x00000003000085a7 */ /* 0x000ea400080010ff */
[----:B--2---:R-:W-:Y:S05]  /*a7a0*/  @!P0 BRA `(.L_x_246) ;  /* 0xfffffffc00f08947 */ /* 0x004fea000383ffff */
[----:B------:R-:W-:Y:S05]  /*a7b0*/  BRA `(.L_x_247) ;  /* 0xffffffa400e87947 */ /* 0x000fea000383ffff */
.L_x_86:
[----:B------:R-:W-:-:S07]  /*a7c0*/  MOV R0, UR5 ;  /* 0x0000000500007c02 */ /* 0x000fce0008000f00 */
.L_x_248:
[----:B-1----:R1:W2:Y:S02]  /*a7d0*/  SYNCS.PHASECHK.TRANS64.TRYWAIT P0, [R0+URZ], R3 ;  /* 0x00000003000075a7 */ /* 0x0022a400080011ff */
[----:B--2---:R-:W-:Y:S05]  /*a7e0*/  @!P0 NANOSLEEP.SYNCS 0x989680 ;  /* 0x009896800000895d */ /* 0x004fea0003900000 */
[----:B------:R-:W2:Y:S02]  /*a7f0*/  @!P0 SYNCS.PHASECHK.TRANS64 P0, [R0+URZ], R3 ;  /* 0x00000003000085a7 */ /* 0x000ea400080010ff */
[----:B--2---:R-:W-:Y:S05]  /*a800*/  @!P0 BRA `(.L_x_248) ;  /* 0xfffffffc00f08947 */ /* 0x004fea000383ffff */
[----:B------:R-:W-:Y:S05]  /*a810*/  BRA `(.L_x_249) ;  /* 0xffffffa400f87947 */ /* 0x000fea000383ffff */
.L_x_89:
[----:B------:R-:W-:-:S07]  /*a820*/  MOV R4, UR4 ;  /* 0x0000000400047c02 */ /* 0x000fce0008000f00 */
.L_x_250:
[----:B--2---:R2:W3:Y:S02]  /*a830*/  SYNCS.PHASECHK.TRANS64.TRYWAIT P1, [R4+URZ+0x388], R7 ;  /* 0x00038807040075a7 */ /* 0x0044e400080211ff */
[----:B---3--:R-:W-:Y:S05]  /*a840*/  @!P1 NANOSLEEP.SYNCS 0x989680 ;  /* 0x009896800000995d */ /* 0x008fea0003900000 */
[----:B------:R-:W3:Y:S02]  /*a850*/  @!P1 SYNCS.PHASECHK.TRANS64 P1, [R4+URZ+0x388], R7 ;  /* 0x00038807040095a7 */ /* 0x000ee400080210ff */
[----:B---3--:R-:W-:Y:S05]  /*a860*/  @!P1 BRA `(.L_x_250) ;  /* 0xfffffffc00f09947 */ /* 0x008fea000383ffff */
[----:B------:R-:W-:Y:S05]  /*a870*/  BRA `(.L_x_251) ;  /* 0xffffffa800687947 */ /* 0x000fea000383ffff */
.L_x_90:
[----:B--2---:R-:W-:-:S07]  /*a880*/  MOV R4, UR4 ;  /* 0x0000000400047c02 */ /* 0x004fce0008000f00 */
.L_x_252:
[----:B--2---:R2:W3:Y:S02]  /*a890*/  SYNCS.PHASECHK.TRANS64.TRYWAIT P1, [R4+URZ+0x380], R5 ;  /* 0x00038005040075a7 */ /* 0x0044e400080211ff */
[----:B---3--:R-:W-:Y:S05]  /*a8a0*/  @!P1 NANOSLEEP.SYNCS 0x989680 ;  /* 0x009896800000995d */ /* 0x008fea0003900000 */
[----:B------:R-:W3:Y:S02]  /*a8b0*/  @!P1 SYNCS.PHASECHK.TRANS64 P1, [R4+URZ+0x380], R5 ;  /* 0x00038005040095a7 */ /* 0x000ee400080210ff */
[----:B---3--:R-:W-:Y:S05]  /*a8c0*/  @!P1 BRA `(.L_x_252) ;  /* 0xfffffffc00f09947 */ /* 0x008fea000383ffff */
[----:B------:R-:W-:Y:S05]  /*a8d0*/  BRA `(.L_x_253) ;  /* 0xffffffa800707947 */ /* 0x000fea000383ffff */
.L_x_98:
[----:B------:R-:W-:-:S07]  /*a8e0*/  MOV R0, UR15 ;  /* 0x0000000f00007c02 */ /* 0x000fce0008000f00 */
.L_x_254:
[----:B-1----:R1:W2:Y:S02]  /*a8f0*/  SYNCS.PHASECHK.TRANS64.TRYWAIT P0, [R0+URZ+0x380], R5 ;  /* 0x00038005000075a7 */ /* 0x0022a400080011ff */
[----:B--2---:R-:W-:Y:S05]  /*a900*/  @!P0 NANOSLEEP.SYNCS 0x989680 ;  /* 0x009896800000895d */ /* 0x004fea0003900000 */
[----:B------:R-:W2:Y:S02]  /*a910*/  @!P0 SYNCS.PHASECHK.TRANS64 P0, [R0+URZ+0x380], R5 ;  /* 0x00038005000085a7 */ /* 0x000ea400080010ff */
[----:B--2---:R-:W-:Y:S05]  /*a920*/  @!P0 BRA `(.L_x_254) ;  /* 0xfffffffc00f08947 */ /* 0x004fea000383ffff */
[----:B------:R-:W-:Y:S05]  /*a930*/  BRA `(.L_x_255) ;  /* 0xffffffac00d87947 */ /* 0x000fea000383ffff */
.L_x_99:
[----:B------:R-:W-:-:S07]  /*a940*/  MOV R5, UR19 ;  /* 0x0000001300057c02 */ /* 0x000fce0008000f00 */
.L_x_256:
[----:B-1----:R1:W2:Y:S02]  /*a950*/  SYNCS.PHASECHK.TRANS64.TRYWAIT P0, [R5+URZ+0x3a0], R0 ;  /* 0x0003a000050075a7 */ /* 0x0022a400080011ff */
[----:B--2---:R-:W-:Y:S05]  /*a960*/  @!P0 NANOSLEEP.SYNCS 0x989680 ;  /* 0x009896800000895d */ /* 0x004fea0003900000 */
[----:B------:R-:W2:Y:S02]  /*a970*/  @!P0 SYNCS.PHASECHK.TRANS64 P0, [R5+URZ+0x3a0], R0 ;  /* 0x0003a000050085a7 */ /* 0x000ea400080010ff */
[----:B--2---:R-:W-:Y:S05]  /*a980*/  @!P0 BRA `(.L_x_256) ;  /* 0xfffffffc00f08947 */ /* 0x004fea000383ffff */
[----:B------:R-:W-:Y:S05]  /*a990*/  BRA `(.L_x_257) ;  /* 0xffffffac00f47947 */ /* 0x000fea000383ffff */
.L_x_102:
[----:B-1----:R-:W-:Y:S07]  /*a9a0*/  MOV R0, UR11 ;  /* 0x0000000b00007c02 */ /* 0x002fee0008000f00 */
.L_x_258:
[----:B-1----:R1:W2:Y:S02]  /*a9b0*/  SYNCS.PHASECHK.TRANS64.TRYWAIT P0, [R0+URZ], R5 ;  /* 0x00000005000075a7 */ /* 0x0022a400080011ff */
[----:B--2---:R-:W-:Y:S05]  /*a9c0*/  @!P0 NANOSLEEP.SYNCS 0x989680 ;  /* 0x009896800000895d */ /* 0x004fea0003900000 */
[----:B------:R-:W2:Y:S02]  /*a9d0*/  @!P0 SYNCS.PHASECHK.TRANS64 P0, [R0+URZ], R5 ;  /* 0x00000005000085a7 */ /* 0x000ea400080010ff */
[----:B--2---:R-:W-:Y:S05]  /*a9e0*/  @!P0 BRA `(.L_x_258) ;  /* 0xfffffffc00f08947 */ /* 0x004fea000383ffff */
[----:B------:R-:W-:Y:S05]  /*a9f0*/  BRA `(.L_x_101) ;  /* 0xffffffb000247947 */ /* 0x000fea000383ffff */
.L_x_105:
[----:B------:R-:W-:-:S07]  /*aa00*/  MOV R0, UR4 ;  /* 0x0000000400007c02 */ /* 0x000fce0008000f00 */
.L_x_259:
[----:B-1----:R1:W3:Y:S02]  /*aa10*/  SYNCS.PHASECHK.TRANS64.TRYWAIT P0, [R0+URZ], R3 ;  /* 0x00000003000075a7 */ /* 0x0022e400080011ff */
[----:B---3--:R-:W-:Y:S05]  /*aa20*/  @!P0 NANOSLEEP.SYNCS 0x989680 ;  /* 0x009896800000895d */ /* 0x008fea0003900000 */
[----:B------:R-:W3:Y:S02]  /*aa30*/  @!P0 SYNCS.PHASECHK.TRANS64 P0, [R0+URZ], R3 ;  /* 0x00000003000085a7 */ /* 0x000ee400080010ff */
[----:B---3--:R-:W-:Y:S05]  /*aa40*/  @!P0 BRA `(.L_x_259) ;  /* 0xfffffffc00f08947 */ /* 0x008fea000383ffff */
[----:B------:R-:W-:Y:S05]  /*aa50*/  BRA `(.L_x_260) ;  /* 0xffffffb000cc7947 */ /* 0x000fea000383ffff */
.L_x_106:
[----:B------:R-:W-:-:S07]  /*aa60*/  MOV R0, UR4 ;  /* 0x0000000400007c02 */ /* 0x000fce0008000f00 */
.L_x_261:
[----:B-1----:R1:W2:Y:S02]  /*aa70*/  SYNCS.PHASECHK.TRANS64.TRYWAIT P0, [R0+URZ], R3 ;  /* 0x00000003000075a7 */ /* 0x0022a400080011ff */
[----:B--2---:R-:W-:Y:S05]  /*aa80*/  @!P0 NANOSLEEP.SYNCS 0x989680 ;  /* 0x009896800000895d */ /* 0x004fea0003900000 */
[----:B------:R-:W2:Y:S02]  /*aa90*/  @!P0 SYNCS.PHASECHK.TRANS64 P0, [R0+URZ], R3 ;  /* 0x00000003000085a7 */ /* 0x000ea400080010ff */
[----:B--2---:R-:W-:Y:S05]  /*aaa0*/  @!P0 BRA `(.L_x_261) ;  /* 0xfffffffc00f08947 */ /* 0x004fea000383ffff */
[----:B------:R-:W-:Y:S05]  /*aab0*/  BRA `(.L_x_262) ;  /* 0xffffffb000d87947 */ /* 0x000fea000383ffff */
.L_x_111:
[----:B------:R-:W-:Y:S07]  /*aac0*/  MOV R0, UR24 ;  /* 0x0000001800007c02 */ /* 0x000fee0008000f00 */
.L_x_263:
[----:B-1----:R1:W2:Y:S02]  /*aad0*/  SYNCS.PHASECHK.TRANS64.TRYWAIT P0, [R0+URZ+0x380], R5 ;  /* 0x00038005000075a7 */ /* 0x0022a400080011ff */
[----:B--2---:R-:W-:Y:S05]  /*aae0*/  @!P0 NANOSLEEP.SYNCS 0x989680 ;  /* 0x009896800000895d */ /* 0x004fea0003900000 */
[----:B------:R-:W2:Y:S02]  /*aaf0*/  @!P0 SYNCS.PHASECHK.TRANS64 P0, [R0+URZ+0x380], R5 ;  /* 0x00038005000085a7 */ /* 0x000ea400080010ff */
[----:B--2---:R-:W-:Y:S05]  /*ab00*/  @!P0 BRA `(.L_x_263) ;  /* 0xfffffffc00f08947 */ /* 0x004fea000383ffff */
[----:B------:R-:W-:Y:S05]  /*ab10*/  BRA `(.L_x_264) ;  /* 0xffffffb8006c7947 */ /* 0x000fea000383ffff */
.L_x_114:
[----:B------:R-:W-:Y:S07]  /*ab20*/  MOV R8, UR24 ;  /* 0x0000001800087c02 */ /* 0x000fee0008000f00 */
.L_x_265:
[----:B-1----:R1:W2:Y:S02]  /*ab30*/  SYNCS.PHASECHK.TRANS64.TRYWAIT P1, [R8+URZ+0x378], R9 ;  /* 0x00037809080075a7 */ /* 0x0022a400080211ff */
[----:B--2---:R-:W-:Y:S05]  /*ab40*/  @!P1 NANOSLEEP.SYNCS 0x989680 ;  /* 0x009896800000995d */ /* 0x004fea0003900000 */
[----:B------:R-:W2:Y:S02]  /*ab50*/  @!P1 SYNCS.PHASECHK.TRANS64 P1, [R8+URZ+0x378], R9 ;  /* 0x00037809080095a7 */ /* 0x000ea400080210ff */
[----:B--2---:R-:W-:Y:S05]  /*ab60*/  @!P1 BRA `(.L_x_265) ;  /* 0xfffffffc00f09947 */ /* 0x004fea000383ffff */
[----:B------:R-:W-:Y:S05]  /*ab70*/  BRA `(.L_x_113) ;  /* 0xffffffbc00c87947 */ /* 0x000fea000383ffff */
.L_x_117:
[----:B-1----:R-:W-:Y:S07]  /*ab80*/  MOV R9, UR24 ;  /* 0x0000001800097c02 */ /* 0x002fee0008000f00 */
.L_x_266:
[----:B-1----:R1:W2:Y:S02]  /*ab90*/  SYNCS.PHASECHK.TRANS64.TRYWAIT P1, [R9+URZ+0x368], R0 ;  /* 0x00036800090075a7 */ /* 0x0022a400080211ff */
[----:B--2---:R-:W-:Y:S05]  /*aba0*/  @!P1 NANOSLEEP.SYNCS 0x989680 ;  /* 0x009896800000995d */ /* 0x004fea0003900000 */
[----:B------:R-:W2:Y:S02]  /*abb0*/  @!P1 SYNCS.PHASECHK.TRANS64 P1, [R9+URZ+0x368], R0 ;  /* 0x00036800090095a7 */ /* 0x000ea400080210ff */
[----:B--2---:R-:W-:Y:S05]  /*abc0*/  @!P1 BRA `(.L_x_266) ;  /* 0xfffffffc00f09947 */ /* 0x004fea000383ffff */
[----:B------:R-:W-:Y:S05]  /*abd0*/  BRA `(.L_x_267) ;  /* 0xffffffc000647947 */ /* 0x000fea000383ffff */
.L_x_122:
[----:B------:R-:W-:Y:S07]  /*abe0*/  MOV R0, UR44 ;  /* 0x0000002c00007c02 */ /* 0x000fee0008000f00 */
.L_x_268:
[----:B-1----:R1:W2:Y:S02]  /*abf0*/  SYNCS.PHASECHK.TRANS64.TRYWAIT P0, [R0+URZ+0x380], R3 ;  /* 0x00038003000075a7 */ /* 0x0022a400080011ff */
[----:B--2---:R-:W-:Y:S05]  /*ac00*/  @!P0 NANOSLEEP.SYNCS 0x989680 ;  /* 0x009896800000895d */ /* 0x004fea0003900000 */
[----:B------:R-:W2:Y:S02]  /*ac10*/  @!P0 SYNCS.PHASECHK.TRANS64 P0, [R0+URZ+0x380], R3 ;  /* 0x00038003000085a7 */ /* 0x000ea400080010ff */
[----:B--2---:R-:W-:Y:S05]  /*ac20*/  @!P0 BRA `(.L_x_268) ;  /* 0xfffffffc00f08947 */ /* 0x004fea000383ffff */
[----:B------:R-:W-:Y:S05]  /*ac30*/  BRA `(.L_x_269) ;  /* 0xffffffc800047947 */ /* 0x000fea000383ffff */
.L_x_133:
[----:B-1----:R-:W-:Y:S04]  /*ac40*/  MOV R0, UR44 ;  /* 0x0000002c00007c02 */ /* 0x002fe80008000f00 */
[----:B------:R1:W2:Y:S03]  /*ac50*/  SYNCS.PHASECHK.TRANS64.TRYWAIT P1, [R0+URZ+0x360], R5 ;  /* 0x00036005000075a7 */ /* 0x0002a600080211ff */
[----:B--2---:R-:W-:Y:S05]  /*ac60*/  @!P1 NANOSLEEP.SYNCS 0x989680 ;  /* 0x009896800000995d */ /* 0x004fea0003900000 */
[----:B------:R-:W2:Y:S02]  /*ac70*/  @!P1 SYNCS.PHASECHK.TRANS64 P1, [R0+URZ+0x360], R5 ;  /* 0x00036005000095a7 */ /* 0x000ea400080210ff */
[----:B--2---:R-:W-:Y:S05]  /*ac80*/  @!P1 BRA `(.L_x_133) ;  /* 0xfffffffc00ec9947 */ /* 0x004fea000383ffff */
[----:B------:R-:W-:Y:S05]  /*ac90*/  BRA `(.L_x_132) ;  /* 0xffffffd400c87947 */ /* 0x000fea000383ffff */
.L_x_135:
[----:B-1----:R1:W2:Y:S02]  /*aca0*/  SYNCS.PHASECHK.TRANS64.TRYWAIT P1, [R72+URZ+0x390], R3 ;  /* 0x00039003480075a7 */ /* 0x0022a400080211ff */
[----:B--2---:R-:W-:Y:S05]  /*acb0*/  @!P1 NANOSLEEP.SYNCS 0x989680 ;  /* 0x009896800000995d */ /* 0x004fea0003900000 */
[----:B------:R-:W2:Y:S02]  /*acc0*/  @!P1 SYNCS.PHASECHK.TRANS64 P1, [R72+URZ+0x390], R3 ;  /* 0x00039003480095a7 */ /* 0x000ea400080210ff */
[----:B--2---:R-:W-:Y:S05]  /*acd0*/  @!P1 BRA `(.L_x_135) ;  /* 0xfffffffc00f09947 */ /* 0x004fea000383ffff */
[----:B------:R-:W-:Y:S05]  /*ace0*/  BRA `(.L_x_134) ;  /* 0xffffffd800087947 */ /* 0x000fea000383ffff */
        .weak           $__internal_0_$__cuda_sm10x_tcgen05_guardrail_trap_col_being_dealloced_not_returned_by_alloc
        .type           $__internal_0_$__cuda_sm10x_tcgen05_guardrail_trap_col_being_dealloced_not_returned_by_alloc,@function
        .size           $__internal_0_$__cuda_sm10x_tcgen05_guardrail_trap_col_being_dealloced_not_returned_by_alloc,($__internal_1_$__cuda_sm10x_tcgen05_guardrail_trap_phase_invalid_during_alloc - $__internal_0_$__cuda_sm10x_tcgen05_guardrail_trap_col_being_dealloced_not_returned_by_alloc)
$__internal_0_$__cuda_sm10x_tcgen05_guardrail_trap_col_being_dealloced_not_returned_by_alloc:
[----:B------:R-:W-:Y:S05]  /*acf0*/  BPT.TRAP 0x1 ;  /* 0x000000040000795c */ /* 0x000fea0000300000 */
[----:B------:R-:W-:-:S04]  /*ad00*/  HFMA2 R3, -RZ, RZ, 0, 0 ;  /* 0x00000000ff037431 */ /* 0x000fc800000001ff */
[----:B------:R-:W-:Y:S05]  /*ad10*/  RET.REL.NODEC R2 `(_ZN7cutlass13device_kernelINS_4conv6kernel13ConvUniversalINS1_16ConvProblemShapeILNS1_8OperatorE2ELi2EEENS1_10collective14CollectiveConvINS1_47MainloopSm100TmaUmmaWarpSpecializedImplicitGemmILS5_2ELi54ELi2ELi1ELi2EN4cute5tupleIJNSA_1CILi1EEESD_SD_EEEEENSB_IJNSC_ILi64EEENSB_IJSG_EEENSB_IJNSC_ILi32EEEEEEEEENS_12float_e4m3_tESL_NSA_8TiledMMAINSA_8MMA_AtomIJNSA_10MMA_TraitsINSA_19SM100_MMA_F8F6F4_SSEJSL_SL_fSG_SG_NSA_17integral_constantINSA_4UMMA5MajorELSS_1EEEST_NSQ_INSR_7ScaleInELSU_0EEESV_EEEEEENSA_6LayoutISE_NSB_IJNSC_ILi0EEESZ_SZ_EEEEENSB_IJNSA_10UnderscoreES12_S12_EEEEENS7_6detail27Sm100ImplicitGemmTileTraitsINSA_13SM90_TMA_LOADENSA_14ComposedLayoutINSA_7SwizzleILi2ELi4ELi3EEENSA_18smem_ptr_flag_bitsILi8EEENSY_INSB_IJSG_NSC_ILi8EEEEEENSB_IJSD_SG_EEEEEEEvEENS16_INSA_20SM90_TMA_LOAD_IM2COLES1H_vEEEENS_8epilogue10collective18CollectiveEpilogueINS1M_23Sm100TmaWarpSpecializedILi1ELi1ELi32ELb0ELb0EEEJSK_NSB_IJNSY_ISG_SD_EES1R_EEESL_NSB_IJlNSB_IJSD_llEEESZ_EEESL_S1U_NS1M_6fusion15FusionCallbacksIS1Q_NS1V_17LinearCombinationISL_fSL_fLNS_15FloatRoundStyleE2EEESK_S1S_JEEENSA_5SM1004TMEM4LOAD26SM100_TMEM_LOAD_16dp32b32xES17_NS18_IS1A_S1C_NSY_INSB_IJS1D_SG_EEENSB_IJSG_SD_EEEEEEENSA_39AutoVectorizingCopyWithAssumedAlignmentILi128EEENSA_14SM90_TMA_STOREES28_S2A_S2A_EEEvvEEEEvNT_6ParamsE) ;  /* 0xffffff5002b87950 */ /* 0x000fea0003c3ffff */
        .weak           $__internal_1_$__cuda_sm10x_tcgen05_guardrail_trap_phase_invalid_during_alloc
        .type           $__internal_1_$__cuda_sm10x_tcgen05_guardrail_trap_phase_invalid_during_alloc,@function
        .size           $__internal_1_$__cuda_sm10x_tcgen05_guardrail_trap_phase_invalid_during_alloc,($__internal_2_$__cuda_sm10x_tcgen05_guardrail_trap_unallocated_columns_being_dealloced - $__internal_1_$__cuda_sm10x_tcgen05_guardrail_trap_phase_invalid_during_alloc)
$__internal_1_$__cuda_sm10x_tcgen05_guardrail_trap_phase_invalid_during_alloc:
[----:B------:R-:W-:Y:S05]  /*ad20*/  BPT.TRAP 0x1 ;  /* 0x000000040000795c */ /* 0x000fea0000300000 */
[----:B------:R-:W-:-:S04]  /*ad30*/  MOV R3, 0x0 ;  /* 0x0000000000037802 */ /* 0x000fc80000000f00 */
[----:B------:R-:W-:Y:S05]  /*ad40*/  RET.REL.NODEC R2 `(_ZN7cutlass13device_kernelINS_4conv6kernel13ConvUniversalINS1_16ConvProblemShapeILNS1_8OperatorE2ELi2EEENS1_10collective14CollectiveConvINS1_47MainloopSm100TmaUmmaWarpSpecializedImplicitGemmILS5_2ELi54ELi2ELi1ELi2EN4cute5tupleIJNSA_1CILi1EEESD_SD_EEEEENSB_IJNSC_ILi64EEENSB_IJSG_EEENSB_IJNSC_ILi32EEEEEEEEENS_12float_e4m3_tESL_NSA_8TiledMMAINSA_8MMA_AtomIJNSA_10MMA_TraitsINSA_19SM100_MMA_F8F6F4_SSEJSL_SL_fSG_SG_NSA_17integral_constantINSA_4UMMA5MajorELSS_1EEEST_NSQ_INSR_7ScaleInELSU_0EEESV_EEEEEENSA_6LayoutISE_NSB_IJNSC_ILi0EEESZ_SZ_EEEEENSB_IJNSA_10UnderscoreES12_S12_EEEEENS7_6detail27Sm100ImplicitGemmTileTraitsINSA_13SM90_TMA_LOADENSA_14ComposedLayoutINSA_7SwizzleILi2ELi4ELi3EEENSA_18smem_ptr_flag_bitsILi8EEENSY_INSB_IJSG_NSC_ILi8EEEEEENSB_IJSD_SG_EEEEEEEvEENS16_INSA_20SM90_TMA_LOAD_IM2COLES1H_vEEEENS_8epilogue10collective18CollectiveEpilogueINS1M_23Sm100TmaWarpSpecializedILi1ELi1ELi32ELb0ELb0EEEJSK_NSB_IJNSY_ISG_SD_EES1R_EEESL_NSB_IJlNSB_IJSD_llEEESZ_EEESL_S1U_NS1M_6fusion15FusionCallbacksIS1Q_NS1V_17LinearCombinationISL_fSL_fLNS_15FloatRoundStyleE2EEESK_S1S_JEEENSA_5SM1004TMEM4LOAD26SM100_TMEM_LOAD_16dp32b32xES17_NS18_IS1A_S1C_NSY_INSB_IJS1D_SG_EEENSB_IJSG_SD_EEEEEEENSA_39AutoVectorizingCopyWithAssumedAlignmentILi128EEENSA_14SM90_TMA_STOREES28_S2A_S2A_EEEvvEEEEvNT_6ParamsE) ;  /* 0xffffff5002ac7950 */ /* 0x000fea0003c3ffff */
        .weak           $__internal_2_$__cuda_sm10x_tcgen05_guardrail_trap_unallocated_columns_being_dealloced
        .type           $__internal_2_$__cuda_sm10x_tcgen05_guardrail_trap_unallocated_columns_being_dealloced,@function
        .size           $__internal_2_$__cuda_sm10x_tcgen05_guardrail_trap_unallocated_columns_being_dealloced,(.L_x_271 - $__internal_2_$__cuda_sm10x_tcgen05_guardrail_trap_unallocated_columns_being_dealloced)
$__internal_2_$__cuda_sm10x_tcgen05_guardrail_trap_unallocated_columns_being_dealloced:
[----:B------:R-:W-:Y:S05]  /*ad50*/  BPT.TRAP 0x1 ;  /* 0x000000040000795c */ /* 0x000fea0000300000 */
[----:B------:R-:W-:-:S04]  /*ad60*/  HFMA2 R3, -RZ, RZ, 0, 0 ;  /* 0x00000000ff037431 */ /* 0x000fc800000001ff */
[----:B------:R-:W-:Y:S05]  /*ad70*/  RET.REL.NODEC R2 `(_ZN7cutlass13device_kernelINS_4conv6kernel13ConvUniversalINS1_16ConvProblemShapeILNS1_8OperatorE2ELi2EEENS1_10collective14CollectiveConvINS1_47MainloopSm100TmaUmmaWarpSpecializedImplicitGemmILS5_2ELi54ELi2ELi1ELi2EN4cute5tupleIJNSA_1CILi1EEESD_SD_EEEEENSB_IJNSC_ILi64EEENSB_IJSG_EEENSB_IJNSC_ILi32EEEEEEEEENS_12float_e4m3_tESL_NSA_8TiledMMAINSA_8MMA_AtomIJNSA_10MMA_TraitsINSA_19SM100_MMA_F8F6F4_SSEJSL_SL_fSG_SG_NSA_17integral_constantINSA_4UMMA5MajorELSS_1EEEST_NSQ_INSR_7ScaleInELSU_0EEESV_EEEEEENSA_6LayoutISE_NSB_IJNSC_ILi0EEESZ_SZ_EEEEENSB_IJNSA_10UnderscoreES12_S12_EEEEENS7_6detail27Sm100ImplicitGemmTileTraitsINSA_13SM90_TMA_LOADENSA_14ComposedLayoutINSA_7SwizzleILi2ELi4ELi3EEENSA_18smem_ptr_flag_bitsILi8EEENSY_INSB_IJSG_NSC_ILi8EEEEEENSB_IJSD_SG_EEEEEEEvEENS16_INSA_20SM90_TMA_LOAD_IM2COLES1H_vEEEENS_8epilogue10collective18CollectiveEpilogueINS1M_23Sm100TmaWarpSpecializedILi1ELi1ELi32ELb0ELb0EEEJSK_NSB_IJNSY_ISG_SD_EES1R_EEESL_NSB_IJlNSB_IJSD_llEEESZ_EEESL_S1U_NS1M_6fusion15FusionCallbacksIS1Q_NS1V_17LinearCombinationISL_fSL_fLNS_15FloatRoundStyleE2EEESK_S1S_JEEENSA_5SM1004TMEM4LOAD26SM100_TMEM_LOAD_16dp32b32xES17_NS18_IS1A_S1C_NSY_INSB_IJS1D_SG_EEENSB_IJSG_SD_EEEEEEENSA_39AutoVectorizingCopyWithAssumedAlignmentILi128EEENSA_14SM90_TMA_STOREES28_S2A_S2A_EEEvvEEEEvNT_6ParamsE) ;  /* 0xffffff5002a07950 */ /* 0x000fea0003c3ffff */
.L_x_270:
[----:B------:R-:W-:-:S00]  /*ad80*/  BRA `(.L_x_270) ;  /* 0xfffffffc00fc7947 */ /* 0x000fc0000383ffff */
[----:B------:R-:W-:-:S00]  /*ad90*/  NOP ;  /* 0x0000000000007918 */ /* 0x000fc00000000000 */
        /* <DEDUP_REMOVED lines=14> */
.L_x_271:


//--------------------- .nv.global.init           --------------------------
	.section	.nv.global.init,"aw",@progbits
.nv.global.init:
	.type		$str$29,@object
	.size		$str$29,($str$30 - $str$29)
$str$29:
        /*0000*/ 	.byte	0x28, 0x61, 0x64, 0x64, 0x72, 0x65, 0x73, 0x73, 0x20, 0x26, 0x20, 0x6d, 0x61, 0x73, 0x6b, 0x29
        /*0010*/ 	.byte	0x20, 0x3d, 0x3d, 0x20, 0x30, 0x00
	.type		$str$30,@object
	.size		$str$30,($str$28 - $str$30)
$str$30:
        /*0016*/ 	.byte	0x2f, 0x74, 0x6d, 0x70, 0x2f, 0x63, 0x75, 0x74, 0x6c, 0x61, 0x73, 0x73, 0x5f, 0x73, 0x77, 0x65
        /*0026*/ 	.byte	0x65, 0x70, 0x5f, 0x73, 0x72, 0x63, 0x2f, 0x69, 0x6e, 0x63, 0x6c, 0x75, 0x64, 0x65, 0x2f, 0x63
        /*0036*/ 	.byte	0x75, 0x74, 0x65, 0x2f, 0x70, 0x6f, 0x69, 0x6e, 0x74, 0x65, 0x72, 0x5f, 0x66, 0x6c, 0x61, 0x67
        /*0046*/ 	.byte	0x67, 0x65, 0x64, 0x2e, 0x68, 0x70, 0x70, 0x00
	.type		$str$28,@object
	.size		$str$28,($str$27 - $str$28)
$str$28:
        /*004e*/ 	.byte	0x2f, 0x74, 0x6d, 0x70, 0x2f, 0x63, 0x75, 0x74, 0x6c, 0x61, 0x73, 0x73, 0x5f, 0x73, 0x77, 0x65
        /*005e*/ 	.byte	0x65, 0x70, 0x5f, 0x73, 0x72, 0x63, 0x2f, 0x69, 0x6e, 0x63, 0x6c, 0x75, 0x64, 0x65, 0x2f, 0x63
        /*006e*/ 	.byte	0x75, 0x74, 0x65, 0x2f, 0x61, 0x74, 0x6f, 0x6d, 0x2f, 0x63, 0x6f, 0x70, 0x79, 0x5f, 0x74, 0x72
        /*007e*/ 	.byte	0x61, 0x69, 0x74, 0x73, 0x5f, 0x73, 0x6d, 0x31, 0x30, 0x30, 0x2e, 0x68, 0x70, 0x70, 0x00
	.type		$str$27,@object
	.size		$str$27,(__unnamed_1 - $str$27)
$str$27:
        /*008d*/ 	.byte	0x28, 0x28, 0x75, 0x69, 0x6e, 0x74, 0x33, 0x32, 0x5f, 0x74, 0x28, 0x74, 0x68, 0x72, 0x65, 0x61
        /*009d*/ 	.byte	0x64, 0x49, 0x64, 0x78, 0x2e, 0x78, 0x29, 0x20, 0x2f, 0x20, 0x33, 0x32, 0x29, 0x20, 0x25, 0x20
        /*00ad*/ 	.byte	0x34, 0x29, 0x20, 0x3d, 0x3d, 0x20, 0x28, 0x28, 0x28, 0x74, 0x6d, 0x65, 0x6d, 0x5f, 0x61, 0x64
        /*00bd*/ 	.byte	0x64, 0x72, 0x20, 0x3e, 0x3e, 0x20, 0x31, 0x36, 0x29, 0x20, 0x2f, 0x20, 0x33, 0x32, 0x29, 0x20
        /*00cd*/ 	.byte	0x25, 0x20, 0x34, 0x29, 0x00
	.type		__unnamed_1,@object
	.size		__unnamed_1,(__unnamed_2 - __unnamed_1)
__unnamed_1:
        /*00d2*/ 	.byte	0x61, 0x75, 0x74, 0x6f, 0x20, 0x63, 0x75, 0x74, 0x65, 0x3a, 0x3a, 0x61, 0x73, 0x5f, 0x70, 0x6f
        /* <DEDUP_REMOVED lines=24> */
        /*0262*/ 	.byte	0x3c, 0x34, 0x30, 0x39, 0x36, 0x3e, 0x3e, 0x3e, 0x3e, 0x5d, 0x00
	.type		__unnamed_2,@object
	.size		__unnamed_2,(.L_2 - __unnamed_2)
__unnamed_2:
        /* <DEDUP_REMOVED lines=40> */
        /*04ed*/ 	.byte	0x74, 0x65, 0x3a, 0x3a, 0x43, 0x3c, 0x30, 0x3e, 0x3e, 0x3e, 0x3e, 0x5d, 0x00
.L_2:


//--------------------- .nv.shared._ZN7cutlass13device_kernelINS_4conv6kernel13ConvUniversalINS1_16ConvProblemShapeILNS1_8OperatorE2ELi2EEENS1_10collective14CollectiveConvINS1_47MainloopSm100TmaUmmaWarpSpecializedImplicitGemmILS5_2ELi54ELi2ELi1ELi2EN4cute5tupleIJNSA_1CILi1EEESD_SD_EEEEENSB_IJNSC_ILi64EEENSB_IJSG_EEENSB_IJNSC_ILi32EEEEEEEEENS_12float_e4m3_tESL_NSA_8TiledMMAINSA_8MMA_AtomIJNSA_10MMA_TraitsINSA_19SM100_MMA_F8F6F4_SSEJSL_SL_fSG_SG_NSA_17integral_constantINSA_4UMMA5MajorELSS_1EEEST_NSQ_INSR_7ScaleInELSU_0EEESV_EEEEEENSA_6LayoutISE_NSB_IJNSC_ILi0EEESZ_SZ_EEEEENSB_IJNSA_10UnderscoreES12_S12_EEEEENS7_6detail27Sm100ImplicitGemmTileTraitsINSA_13SM90_TMA_LOADENSA_14ComposedLayoutINSA_7SwizzleILi2ELi4ELi3EEENSA_18smem_ptr_flag_bitsILi8EEENSY_INSB_IJSG_NSC_ILi8EEEEEENSB_IJSD_SG_EEEEEEEvEENS16_INSA_20SM90_TMA_LOAD_IM2COLES1H_vEEEENS_8epilogue10collective18CollectiveEpilogueINS1M_23Sm100TmaWarpSpecializedILi1ELi1ELi32ELb0ELb0EEEJSK_NSB_IJNSY_ISG_SD_EES1R_EEESL_NSB_IJlNSB_IJSD_llEEESZ_EEESL_S1U_NS1M_6fusion15FusionCallbacksIS1Q_NS1V_17LinearCombinationISL_fSL_fLNS_15FloatRoundStyleE2EEESK_S1S_JEEENSA_5SM1004TMEM4LOAD26SM100_TMEM_LOAD_16dp32b32xES17_NS18_IS1A_S1C_NSY_INSB_IJS1D_SG_EEENSB_IJSG_SD_EEEEEEENSA_39AutoVectorizingCopyWithAssumedAlignmentILi128EEENSA_14SM90_TMA_STOREES28_S2A_S2A_EEEvvEEEEvNT_6ParamsE --------------------------
	.section	.nv.shared._ZN7cutlass13device_kernelINS_4conv6kernel13ConvUniversalINS1_16ConvProblemShapeILNS1_8OperatorE2ELi2EEENS1_10collective14CollectiveConvINS1_47MainloopSm100TmaUmmaWarpSpecializedImplicitGemmILS5_2ELi54ELi2ELi1ELi2EN4cute5tupleIJNSA_1CILi1EEESD_SD_EEEEENSB_IJNSC_ILi64EEENSB_IJSG_EEENSB_IJNSC_ILi32EEEEEEEEENS_12float_e4m3_tESL_NSA_8TiledMMAINSA_8MMA_AtomIJNSA_10MMA_TraitsINSA_19SM100_MMA_F8F6F4_SSEJSL_SL_fSG_SG_NSA_17integral_constantINSA_4UMMA5MajorELSS_1EEEST_NSQ_INSR_7ScaleInELSU_0EEESV_EEEEEENSA_6LayoutISE_NSB_IJNSC_ILi0EEESZ_SZ_EEEEENSB_IJNSA_10UnderscoreES12_S12_EEEEENS7_6detail27Sm100ImplicitGemmTileTraitsINSA_13SM90_TMA_LOADENSA_14ComposedLayoutINSA_7SwizzleILi2ELi4ELi3EEENSA_18smem_ptr_flag_bitsILi8EEENSY_INSB_IJSG_NSC_ILi8EEEEEENSB_IJSD_SG_EEEEEEEvEENS16_INSA_20SM90_TMA_LOAD_IM2COLES1H_vEEEENS_8epilogue10collective18CollectiveEpilogueINS1M_23Sm100TmaWarpSpecializedILi1ELi1ELi32ELb0ELb0EEEJSK_NSB_IJNSY_ISG_SD_EES1R_EEESL_NSB_IJlNSB_IJSD_llEEESZ_EEESL_S1U_NS1M_6fusion15FusionCallbacksIS1Q_NS1V_17LinearCombinationISL_fSL_fLNS_15FloatRoundStyleE2EEESK_S1S_JEEENSA_5SM1004TMEM4LOAD26SM100_TMEM_LOAD_16dp32b32xES17_NS18_IS1A_S1C_NSY_INSB_IJS1D_SG_EEENSB_IJSG_SD_EEEEEEENSA_39AutoVectorizingCopyWithAssumedAlignmentILi128EEENSA_14SM90_TMA_STOREES28_S2A_S2A_EEEvvEEEEvNT_6ParamsE,"aw",@nobits
	.sectionflags	@""
	.align	16
	.zero		1024


//--------------------- .nv.shared.reserved.0     --------------------------
	.section	.nv.shared.reserved.0,"aw",@nobits
	.weak		__nv_reservedSMEM_offset_0_alias
	.size		__nv_reservedSMEM_offset_0_alias, 0, 64
	.other		__nv_reservedSMEM_offset_0_alias,@"STO_CUDA_RESERVED_SHARED STV_DEFAULT"
__nv_reservedSMEM_offset_0_alias:
	.zero		0
.nv.shared.reserved.0:
	.zero		64
	.weak		__nv_reservedSMEM_tcgen05_partition
	.type		__nv_reservedSMEM_tcgen05_partition,@object
	.size		__nv_reservedSMEM_tcgen05_partition,(.L_0 - __nv_reservedSMEM_tcgen05_partition)
__nv_reservedSMEM_tcgen05_partition:
	.zero		32
.L_0:


//--------------------- .nv.global                --------------------------
	.section	.nv.global,"aw",@nobits
.nv.global:
	.type		_ZN39_INTERNAL_1d2039bb_4_k_cu_8fe7f285_31064cute1_E,@object
	.size		_ZN39_INTERNAL_1d2039bb_4_k_cu_8fe7f285_31064cute1_E,(_ZN39_INTERNAL_1d2039bb_4_k_cu_8fe7f285_31064cuda3std3__45__cpo6cbeginE - _ZN39_INTERNAL_1d2039bb_4_k_cu_8fe7f285_31064cute1_E)
_ZN39_INTERNAL_1d2039bb_4_k_cu_8fe7f285_31064cute1_E:
	.zero		1
	.type		_ZN39_INTERNAL_1d2039bb_4_k_cu_8fe7f285_31064cuda3std3__45__cpo6cbeginE,@object
	.size		_ZN39_INTERNAL_1d2039bb_4_k_cu_8fe7f285_31064cuda3std3__45__cpo6cbeginE,(_ZN39_INTERNAL_1d2039bb_4_k_cu_8fe7f285_31064cuda3std3__48in_placeE - _ZN39_INTERNAL_1d2039bb_4_k_cu_8fe7f285_31064cuda3std3__45__cpo6cbeginE)
_ZN39_INTERNAL_1d2039bb_4_k_cu_8fe7f285_31064cuda3std3__45__cpo6cbeginE:
	.zero		1
	.type		_ZN39_INTERNAL_1d2039bb_4_k_cu_8fe7f285_31064cuda3std3__48in_placeE,@object
	.size		_ZN39_INTERNAL_1d2039bb_4_k_cu_8fe7f285_31064cuda3std3__48in_placeE,(_ZN39_INTERNAL_1d2039bb_4_k_cu_8fe7f285_31064cuda3std6ranges3__45__cpo9iter_moveE - _ZN39_INTERNAL_1d2039bb_4_k_cu_8fe7f285_31064cuda3std3__48in_placeE)
_ZN39_INTERNAL_1d2039bb_4_k_cu_8fe7f285_31064cuda3std3__48in_placeE:
	.zero		1
	.type		_ZN39_INTERNAL_1d2039bb_4_k_cu_8fe7f285_31064cuda3std6ranges3__45__cpo9iter_moveE,@object
	.size		_ZN39_INTERNAL_1d2039bb_4_k_cu_8fe7f285_31064cuda3std6ranges3__45__cpo9iter_moveE,(_ZN39_INTERNAL_1d2039bb_4_k_cu_8fe7f285_31064cuda3std3__45__cpo5beginE - _ZN39_INTERNAL_1d2039bb_4_k_cu_8fe7f285_31064cuda3std6ranges3__45__cpo9iter_moveE)
_ZN39_INTERNAL_1d2039bb_4_k_cu_8fe7f285_31064cuda3std6ranges3__45__cpo9iter_moveE:
	.zero		1
	.type		_ZN39_INTERNAL_1d2039bb_4_k_cu_8fe7f285_31064cuda3std3__45__cpo5beginE,@object
	.size		_ZN39_INTERNAL_1d2039bb_4_k_cu_8fe7f285_31064cuda3std3__45__cpo5beginE,(_ZN39_INTERNAL_1d2039bb_4_k_cu_8fe7f285_31064cuda3std3__441_GLOBAL__N__1d2039bb_4_k_cu_8fe7f285_31066ignoreE - _ZN39_INTERNAL_1d2039bb_4_k_cu_8fe7f285_31064cuda3std3__45__cpo5beginE)
_ZN39_INTERNAL_1d2039bb_4_k_cu_8fe7f285_31064cuda3std3__45__cpo5beginE:
	.zero		1
	.type		_ZN39_INTERNAL_1d2039bb_4_k_cu_8fe7f285_31064cuda3std3__441_GLOBAL__N__1d2039bb_4_k_cu_8fe7f285_31066ignoreE,@object
	.size		_ZN39_INTERNAL_1d2039bb_4_k_cu_8fe7f285_31064cuda3std3__441_GLOBAL__N__1d2039bb_4_k_cu_8fe7f285_31066ignoreE,(_ZN39_INTERNAL_1d2039bb_4_k_cu_8fe7f285_31064cute7productE - _ZN39_INTERNAL_1d2039bb_4_k_cu_8fe7f285_31064cuda3std3__441_GLOBAL__N__1d2039bb_4_k_cu_8fe7f285_31066ignoreE)
_ZN39_INTERNAL_1d2039bb_4_k_cu_8fe7f285_31064cuda3std3__441_GLOBAL__N__1d2039bb_4_k_cu_8fe7f285_31066ignoreE:
	.zero		1
	.type		_ZN39_INTERNAL_1d2039bb_4_k_cu_8fe7f285_31064cute7productE,@object
	.size		_ZN39_INTERNAL_1d2039bb_4_k_cu_8fe7f285_31064cute7productE,(_ZN39_INTERNAL_1d2039bb_4_k_cu_8fe7f285_31064cuda3std3__45__cpo3endE - _ZN39_INTERNAL_1d2039bb_4_k_cu_8fe7f285_31064cute7productE)
_ZN39_INTERNAL_1d2039bb_4_k_cu_8fe7f285_31064cute7productE:
	.zero		1
	.type		_ZN39_INTERNAL_1d2039bb_4_k_cu_8fe7f285_31064cuda3std3__45__cpo3endE,@object
	.size		_ZN39_INTERNAL_1d2039bb_4_k_cu_8fe7f285_31064cuda3std3__45__cpo3endE,(_ZN39_INTERNAL_1d2039bb_4_k_cu_8fe7f285_31064cuda3std3__419piecewise_constructE - _ZN39_INTERNAL_1d2039bb_4_k_cu_8fe7f285_31064cuda3std3__45__cpo3endE)
_ZN39_INTERNAL_1d2039bb_4_k_cu_8fe7f285_31064cuda3std3__45__cpo3endE:
	.zero		1
	.type		_ZN39_INTERNAL_1d2039bb_4_k_cu_8fe7f285_31064cuda3std3__419piecewise_constructE,@object
	.size		_ZN39_INTERNAL_1d2039bb_4_k_cu_8fe7f285_31064cuda3std3__419piecewise_constructE,(_ZN39_INTERNAL_1d2039bb_4_k_cu_8fe7f285_31064cuda3std3__45__cpo4cendE - _ZN39_INTERNAL_1d2039bb_4_k_cu_8fe7f285_31064cuda3std3__419piecewise_constructE)
_ZN39_INTERNAL_1d2039bb_4_k_cu_8fe7f285_31064cuda3std3__419piecewise_constructE:
	.zero		1
	.type		_ZN39_INTERNAL_1d2039bb_4_k_cu_8fe7f285_31064cuda3std3__45__cpo4cendE,@object
	.size		_ZN39_INTERNAL_1d2039bb_4_k_cu_8fe7f285_31064cuda3std3__45__cpo4cendE,(_ZN39_INTERNAL_1d2039bb_4_k_cu_8fe7f285_31064cuda3std6ranges3__45__cpo4swapE - _ZN39_INTERNAL_1d2039bb_4_k_cu_8fe7f285_31064cuda3std3__45__cpo4cendE)
_ZN39_INTERNAL_1d2039bb_4_k_cu_8fe7f285_31064cuda3std3__45__cpo4cendE:
	.zero		1
	.type		_ZN39_INTERNAL_1d2039bb_4_k_cu_8fe7f285_31064cuda3std6ranges3__45__cpo4swapE,@object
	.size		_ZN39_INTERNAL_1d2039bb_4_k_cu_8fe7f285_31064cuda3std6ranges3__45__cpo4swapE,(.L_10 - _ZN39_INTERNAL_1d2039bb_4_k_cu_8fe7f285_31064cuda3std6ranges3__45__cpo4swapE)
_ZN39_INTERNAL_1d2039bb_4_k_cu_8fe7f285_31064cuda3std6ranges3__45__cpo4swapE:
	.zero		1
.L_10:


//--------------------- .nv.constant0._ZN7cutlass13device_kernelINS_4conv6kernel13ConvUniversalINS1_16ConvProblemShapeILNS1_8OperatorE2ELi2EEENS1_10collective14CollectiveConvINS1_47MainloopSm100TmaUmmaWarpSpecializedImplicitGemmILS5_2ELi54ELi2ELi1ELi2EN4cute5tupleIJNSA_1CILi1EEESD_SD_EEEEENSB_IJNSC_ILi64EEENSB_IJSG_EEENSB_IJNSC_ILi32EEEEEEEEENS_12float_e4m3_tESL_NSA_8TiledMMAINSA_8MMA_AtomIJNSA_10MMA_TraitsINSA_19SM100_MMA_F8F6F4_SSEJSL_SL_fSG_SG_NSA_17integral_constantINSA_4UMMA5MajorELSS_1EEEST_NSQ_INSR_7ScaleInELSU_0EEESV_EEEEEENSA_6LayoutISE_NSB_IJNSC_ILi0EEESZ_SZ_EEEEENSB_IJNSA_10UnderscoreES12_S12_EEEEENS7_6detail27Sm100ImplicitGemmTileTraitsINSA_13SM90_TMA_LOADENSA_14ComposedLayoutINSA_7SwizzleILi2ELi4ELi3EEENSA_18smem_ptr_flag_bitsILi8EEENSY_INSB_IJSG_NSC_ILi8EEEEEENSB_IJSD_SG_EEEEEEEvEENS16_INSA_20SM90_TMA_LOAD_IM2COLES1H_vEEEENS_8epilogue10collective18CollectiveEpilogueINS1M_23Sm100TmaWarpSpecializedILi1ELi1ELi32ELb0ELb0EEEJSK_NSB_IJNSY_ISG_SD_EES1R_EEESL_NSB_IJlNSB_IJSD_llEEESZ_EEESL_S1U_NS1M_6fusion15FusionCallbacksIS1Q_NS1V_17LinearCombinationISL_fSL_fLNS_15FloatRoundStyleE2EEESK_S1S_JEEENSA_5SM1004TMEM4LOAD26SM100_TMEM_LOAD_16dp32b32xES17_NS18_IS1A_S1C_NSY_INSB_IJS1D_SG_EEENSB_IJSG_SD_EEEEEEENSA_39AutoVectorizingCopyWithAssumedAlignmentILi128EEENSA_14SM90_TMA_STOREES28_S2A_S2A_EEEvvEEEEvNT_6ParamsE --------------------------
	.section	.nv.constant0._ZN7cutlass13device_kernelINS_4conv6kernel13ConvUniversalINS1_16ConvProblemShapeILNS1_8OperatorE2ELi2EEENS1_10collective14CollectiveConvINS1_47MainloopSm100TmaUmmaWarpSpecializedImplicitGemmILS5_2ELi54ELi2ELi1ELi2EN4cute5tupleIJNSA_1CILi1EEESD_SD_EEEEENSB_IJNSC_ILi64EEENSB_IJSG_EEENSB_IJNSC_ILi32EEEEEEEEENS_12float_e4m3_tESL_NSA_8TiledMMAINSA_8MMA_AtomIJNSA_10MMA_TraitsINSA_19SM100_MMA_F8F6F4_SSEJSL_SL_fSG_SG_NSA_17integral_constantINSA_4UMMA5MajorELSS_1EEEST_NSQ_INSR_7ScaleInELSU_0EEESV_EEEEEENSA_6LayoutISE_NSB_IJNSC_ILi0EEESZ_SZ_EEEEENSB_IJNSA_10UnderscoreES12_S12_EEEEENS7_6detail27Sm100ImplicitGemmTileTraitsINSA_13SM90_TMA_LOADENSA_14ComposedLayoutINSA_7SwizzleILi2ELi4ELi3EEENSA_18smem_ptr_flag_bitsILi8EEENSY_INSB_IJSG_NSC_ILi8EEEEEENSB_IJSD_SG_EEEEEEEvEENS16_INSA_20SM90_TMA_LOAD_IM2COLES1H_vEEEENS_8epilogue10collective18CollectiveEpilogueINS1M_23Sm100TmaWarpSpecializedILi1ELi1ELi32ELb0ELb0EEEJSK_NSB_IJNSY_ISG_SD_EES1R_EEESL_NSB_IJlNSB_IJSD_llEEESZ_EEESL_S1U_NS1M_6fusion15FusionCallbacksIS1Q_NS1V_17LinearCombinationISL_fSL_fLNS_15FloatRoundStyleE2EEESK_S1S_JEEENSA_5SM1004TMEM4LOAD26SM100_TMEM_LOAD_16dp32b32xES17_NS18_IS1A_S1C_NSY_INSB_IJS1D_SG_EEENSB_IJSG_SD_EEEEEEENSA_39AutoVectorizingCopyWithAssumedAlignmentILi128EEENSA_14SM90_TMA_STOREES28_S2A_S2A_EEEvvEEEEvNT_6ParamsE,"a",@progbits
	.sectionflags	@""
	.align	4
.nv.constant0._ZN7cutlass13device_kernelINS_4conv6kernel13ConvUniversalINS1_16ConvProblemShapeILNS1_8OperatorE2ELi2EEENS1_10collective14CollectiveConvINS1_47MainloopSm100TmaUmmaWarpSpecializedImplicitGemmILS5_2ELi54ELi2ELi1ELi2EN4cute5tupleIJNSA_1CILi1EEESD_SD_EEEEENSB_IJNSC_ILi64EEENSB_IJSG_EEENSB_IJNSC_ILi32EEEEEEEEENS_12float_e4m3_tESL_NSA_8TiledMMAINSA_8MMA_AtomIJNSA_10MMA_TraitsINSA_19SM100_MMA_F8F6F4_SSEJSL_SL_fSG_SG_NSA_17integral_constantINSA_4UMMA5MajorELSS_1EEEST_NSQ_INSR_7ScaleInELSU_0EEESV_EEEEEENSA_6LayoutISE_NSB_IJNSC_ILi0EEESZ_SZ_EEEEENSB_IJNSA_10UnderscoreES12_S12_EEEEENS7_6detail27Sm100ImplicitGemmTileTraitsINSA_13SM90_TMA_LOADENSA_14ComposedLayoutINSA_7SwizzleILi2ELi4ELi3EEENSA_18smem_ptr_flag_bitsILi8EEENSY_INSB_IJSG_NSC_ILi8EEEEEENSB_IJSD_SG_EEEEEEEvEENS16_INSA_20SM90_TMA_LOAD_IM2COLES1H_vEEEENS_8epilogue10collective18CollectiveEpilogueINS1M_23Sm100TmaWarpSpecializedILi1ELi1ELi32ELb0ELb0EEEJSK_NSB_IJNSY_ISG_SD_EES1R_EEESL_NSB_IJlNSB_IJSD_llEEESZ_EEESL_S1U_NS1M_6fusion15FusionCallbacksIS1Q_NS1V_17LinearCombinationISL_fSL_fLNS_15FloatRoundStyleE2EEESK_S1S_JEEENSA_5SM1004TMEM4LOAD26SM100_TMEM_LOAD_16dp32b32xES17_NS18_IS1A_S1C_NSY_INSB_IJS1D_SG_EEENSB_IJSG_SD_EEEEEEENSA_39AutoVectorizingCopyWithAssumedAlignmentILi128EEENSA_14SM90_TMA_STOREES28_S2A_S2A_EEEvvEEEEvNT_6ParamsE:
	.zero		2944


//--------------------- SYMBOLS --------------------------

	.type		.nv.reservedSmem.offset0,@object
	.size		.nv.reservedSmem.offset0,0x4
	.type		.nv.reservedSmem.cap,@object
	.size		.nv.reservedSmem.cap,0x4
	.type		__assertfail,@function
